	.target	sm_80

	.elftype	@"ET_EXEC"


//--------------------- .note.nv.tkinfo           --------------------------
	.section	.note.nv.tkinfo,"",@"SHT_NOTE"
	.sectionflags	@"SHF_NOTE_NV_TKINFO"
	.tkinfo
        /*0018*/ 	.word	0x00000002
        /*0030*/ 	.string	""
        /*0030*/ 	.string	"ptxas"
        /*0030*/ 	.string	"Cuda compilation tools, release 13.0, V13.0.88"
        /*0030*/ 	.string	"Build cuda_13.0.r13.0/compiler.36424714_0"
        /*0030*/ 	.string	"-v  -suppress-debug-info  -lineinfo  -arch sm_80 "



//--------------------- .note.nv.cuinfo           --------------------------
	.section	.note.nv.cuinfo,"",@"SHT_NOTE"
	.sectionflags	@"SHF_NOTE_NV_CUINFO"
        /*0018*/ 	.short	0x0002
        /*001a*/ 	.short	0x0050
        /*001c*/ 	.short	0x0082
	.zero		2


//--------------------- .nv.info                  --------------------------
	.section	.nv.info,"",@"SHT_CUDA_INFO"
	.align	4


	//----- nvinfo : EIATTR_REGCOUNT
	.align		4
        /*0000*/ 	.byte	0x04, 0x2f
        /*0002*/ 	.short	(.L_1 - .L_0)
	.align		4
.L_0:
        /*0004*/ 	.word	index@(matmul_kernel)
        /*0008*/ 	.word	0x00000080


	//----- nvinfo : EIATTR_FRAME_SIZE
	.align		4
.L_1:
        /*000c*/ 	.byte	0x04, 0x11
        /*000e*/ 	.short	(.L_3 - .L_2)
	.align		4
.L_2:
        /*0010*/ 	.word	index@(matmul_kernel)
        /*0014*/ 	.word	0x00000258


	//----- nvinfo : EIATTR_MIN_STACK_SIZE
	.align		4
.L_3:
        /*0018*/ 	.byte	0x04, 0x12
        /*001a*/ 	.short	(.L_5 - .L_4)
	.align		4
.L_4:
        /*001c*/ 	.word	index@(matmul_kernel)
        /*0020*/ 	.word	0x00000258
.L_5:


//--------------------- .nv.info.matmul_kernel    --------------------------
	.section	.nv.info.matmul_kernel,"",@"SHT_CUDA_INFO"
	.sectionflags	@""
	.align	4


	//----- nvinfo : EIATTR_CUDA_API_VERSION
	.align		4
        /*0000*/ 	.byte	0x04, 0x37
        /*0002*/ 	.short	(.L_7 - .L_6)
.L_6:
        /*0004*/ 	.word	0x00000082


	//----- nvinfo : EIATTR_SW2861232_WAR
	.align		4
.L_7:
        /*0008*/ 	.byte	0x01, 0x35
	.zero		2


	//----- nvinfo : EIATTR_PARAM_CBANK
	.align		4
        /*000c*/ 	.byte	0x04, 0x0a
        /*000e*/ 	.short	(.L_9 - .L_8)
	.align		4
.L_8:
        /*0010*/ 	.word	index@(.nv.constant0.matmul_kernel)
        /*0014*/ 	.short	0x0160
        /*0016*/ 	.short	0x0050


	//----- nvinfo : EIATTR_CBANK_PARAM_SIZE
	.align		4
.L_9:
        /*0018*/ 	.byte	0x03, 0x19
        /*001a*/ 	.short	0x0050


	//----- nvinfo : EIATTR_KPARAM_INFO
	.align		4
        /*001c*/ 	.byte	0x04, 0x17
        /*001e*/ 	.short	(.L_11 - .L_10)
.L_10:
        /*0020*/ 	.word	0x00000000
        /*0024*/ 	.short	0x000d
        /*0026*/ 	.short	0x0048
        /*0028*/ 	.byte	0x00, 0xf4, 0x21, 0x00


	//----- nvinfo : EIATTR_KPARAM_INFO
	.align		4
.L_11:
        /*002c*/ 	.byte	0x04, 0x17
        /*002e*/ 	.short	(.L_13 - .L_12)
.L_12:
        /*0030*/ 	.word	0x00000000
        /*0034*/ 	.short	0x000c
        /*0036*/ 	.short	0x0040
        /*0038*/ 	.byte	0x00, 0xf4, 0x21, 0x00


	//----- nvinfo : EIATTR_KPARAM_INFO
	.align		4
.L_13:
        /*003c*/ 	.byte	0x04, 0x17
        /*003e*/ 	.short	(.L_15 - .L_14)
.L_14:
        /*0040*/ 	.word	0x00000000
        /*0044*/ 	.short	0x000b
        /*0046*/ 	.short	0x0038
        /*0048*/ 	.byte	0x00, 0xf0, 0x11, 0x00


	//----- nvinfo : EIATTR_KPARAM_INFO
	.align		4
.L_15:
        /*004c*/ 	.byte	0x04, 0x17
        /*004e*/ 	.short	(.L_17 - .L_16)
.L_16:
        /*0050*/ 	.word	0x00000000
        /*0054*/ 	.short	0x000a
        /*0056*/ 	.short	0x0034
        /*0058*/ 	.byte	0x00, 0xf0, 0x11, 0x00


	//----- nvinfo : EIATTR_KPARAM_INFO
	.align		4
.L_17:
        /*005c*/ 	.byte	0x04, 0x17
        /*005e*/ 	.short	(.L_19 - .L_18)
.L_18:
        /*0060*/ 	.word	0x00000000
        /*0064*/ 	.short	0x0009
        /*0066*/ 	.short	0x0030
        /*0068*/ 	.byte	0x00, 0xf0, 0x11, 0x00


	//----- nvinfo : EIATTR_KPARAM_INFO
	.align		4
.L_19:
        /*006c*/ 	.byte	0x04, 0x17
        /*006e*/ 	.short	(.L_21 - .L_20)
.L_20:
        /*0070*/ 	.word	0x00000000
        /*0074*/ 	.short	0x0008
        /*0076*/ 	.short	0x002c
        /*0078*/ 	.byte	0x00, 0xf0, 0x11, 0x00


	//----- nvinfo : EIATTR_KPARAM_INFO
	.align		4
.L_21:
        /*007c*/ 	.byte	0x04, 0x17
        /*007e*/ 	.short	(.L_23 - .L_22)
.L_22:
        /*0080*/ 	.word	0x00000000
        /*0084*/ 	.short	0x0007
        /*0086*/ 	.short	0x0028
        /*0088*/ 	.byte	0x00, 0xf0, 0x11, 0x00


	//----- nvinfo : EIATTR_KPARAM_INFO
	.align		4
.L_23:
        /*008c*/ 	.byte	0x04, 0x17
        /*008e*/ 	.short	(.L_25 - .L_24)
.L_24:
        /*0090*/ 	.word	0x00000000
        /*0094*/ 	.short	0x0006
        /*0096*/ 	.short	0x0024
        /*0098*/ 	.byte	0x00, 0xf0, 0x11, 0x00


	//----- nvinfo : EIATTR_KPARAM_INFO
	.align		4
.L_25:
        /*009c*/ 	.byte	0x04, 0x17
        /*009e*/ 	.short	(.L_27 - .L_26)
.L_26:
        /*00a0*/ 	.word	0x00000000
        /*00a4*/ 	.short	0x0005
        /*00a6*/ 	.short	0x0020
        /*00a8*/ 	.byte	0x00, 0xf0, 0x11, 0x00


	//----- nvinfo : EIATTR_KPARAM_INFO
	.align		4
.L_27:
        /*00ac*/ 	.byte	0x04, 0x17
        /*00ae*/ 	.short	(.L_29 - .L_28)
.L_28:
        /*00b0*/ 	.word	0x00000000
        /*00b4*/ 	.short	0x0004
        /*00b6*/ 	.short	0x001c
        /*00b8*/ 	.byte	0x00, 0xf0, 0x11, 0x00


	//----- nvinfo : EIATTR_KPARAM_INFO
	.align		4
.L_29:
        /*00bc*/ 	.byte	0x04, 0x17
        /*00be*/ 	.short	(.L_31 - .L_30)
.L_30:
        /*00c0*/ 	.word	0x00000000
        /*00c4*/ 	.short	0x0003
        /*00c6*/ 	.short	0x0018
        /*00c8*/ 	.byte	0x00, 0xf0, 0x11, 0x00


	//----- nvinfo : EIATTR_KPARAM_INFO
	.align		4
.L_31:
        /*00cc*/ 	.byte	0x04, 0x17
        /*00ce*/ 	.short	(.L_33 - .L_32)
.L_32:
        /*00d0*/ 	.word	0x00000000
        /*00d4*/ 	.short	0x0002
        /*00d6*/ 	.short	0x0010
        /*00d8*/ 	.byte	0x00, 0xf4, 0x21, 0x00


	//----- nvinfo : EIATTR_KPARAM_INFO
	.align		4
.L_33:
        /*00dc*/ 	.byte	0x04, 0x17
        /*00de*/ 	.short	(.L_35 - .L_34)
.L_34:
        /*00e0*/ 	.word	0x00000000
        /*00e4*/ 	.short	0x0001
        /*00e6*/ 	.short	0x0008
        /*00e8*/ 	.byte	0x00, 0xf4, 0x21, 0x00


	//----- nvinfo : EIATTR_KPARAM_INFO
	.align		4
.L_35:
        /*00ec*/ 	.byte	0x04, 0x17
        /*00ee*/ 	.short	(.L_37 - .L_36)
.L_36:
        /*00f0*/ 	.word	0x00000000
        /*00f4*/ 	.short	0x0000
        /*00f6*/ 	.short	0x0000
        /*00f8*/ 	.byte	0x00, 0xf4, 0x21, 0x00


	//----- nvinfo : EIATTR_MAXREG_COUNT
	.align		4
.L_37:
        /*00fc*/ 	.byte	0x03, 0x1b
        /*00fe*/ 	.short	0x0080


	//----- nvinfo : EIATTR_NUM_BARRIERS
	.align		4
        /*0100*/ 	.byte	0x02, 0x4c
        /*0102*/ 	.byte	0x01
	.zero		1


	//----- nvinfo : EIATTR_ANNOTATIONS
	.align		4
        /*0104*/ 	.byte	0x04, 0x55
        /*0106*/ 	.short	(.L_39 - .L_38)


	//   ....[0]....
.L_38:
        /*0108*/ 	.word	0x00000001
        /*010c*/ 	.byte	0x30, 0x05, 0x00, 0x00, 0x01, 0x00, 0x00, 0x00, 0x30, 0x07, 0x00, 0x00, 0x01, 0x00, 0x00, 0x00
        /* <DEDUP_REMOVED lines=107> */
        /*07cc*/ 	.byte	0xf0, 0xa6, 0x00, 0x00, 0x01, 0x00, 0x00, 0x00, 0xb0, 0xbd, 0x00, 0x00


	//----- nvinfo : EIATTR_MERCURY_ISA_VERSION
	.align		4
.L_39:
        /*07d8*/ 	.byte	0x03, 0x5f
        /*07da*/ 	.short	0x0000


	//----- nvinfo : EIATTR_EXIT_INSTR_OFFSETS
	.align		4
        /*07dc*/ 	.byte	0x04, 0x1c
        /*07de*/ 	.short	(.L_41 - .L_40)


	//   ....[0]....
.L_40:
        /*07e0*/ 	.word	0x0000cd80


	//   ....[1]....
        /*07e4*/ 	.word	0x0000cda0


	//----- nvinfo : EIATTR_REQNTID
	.align		4
.L_41:
        /*07e8*/ 	.byte	0x04, 0x10
        /*07ea*/ 	.short	(.L_43 - .L_42)
.L_42:
        /*07ec*/ 	.word	0x00000200
        /*07f0*/ 	.word	0x00000001
        /*07f4*/ 	.word	0x00000001
.L_43:


//--------------------- .nv.callgraph             --------------------------
	.section	.nv.callgraph,"",@"SHT_CUDA_CALLGRAPH"
	.align	4
	.sectionentsize	8
	.align		4
        /*0000*/ 	.word	0x00000000
	.align		4
        /*0004*/ 	.word	0xffffffff
	.align		4
        /*0008*/ 	.word	0x00000000
	.align		4
        /*000c*/ 	.word	0xfffffffe
	.align		4
        /*0010*/ 	.word	0x00000000
	.align		4
        /*0014*/ 	.word	0xfffffffd
	.align		4
        /*0018*/ 	.word	0x00000000
	.align		4
        /*001c*/ 	.word	0xfffffffc


//--------------------- .nv.rel.action            --------------------------
	.section	.nv.rel.action,"",@"SHT_CUDA_RELOCINFO"
	.align	8
	.sectionentsize	8
        /*0000*/ 	.byte	0x73, 0x00, 0x00, 0x00, 0x00, 0x00, 0x00, 0x00, 0x00, 0x00, 0x00, 0x11, 0x25, 0x00, 0x05, 0x36


//--------------------- .nv.constant0.matmul_kernel --------------------------
	.section	.nv.constant0.matmul_kernel,"a",@progbits
	.sectionflags	@""
	.align	4
.nv.constant0.matmul_kernel:
	.zero		432


//--------------------- .text.matmul_kernel       --------------------------
	.section	.text.matmul_kernel,"ax",@progbits
	.sectioninfo	@"SHI_REGISTERS=128"
	.align	128
        .global         matmul_kernel
        .type           matmul_kernel,@function
        .size           matmul_kernel,(.L_x_3 - matmul_kernel)
        .other          matmul_kernel,@"STO_CUDA_ENTRY STV_DEFAULT"
matmul_kernel:
.text.matmul_kernel:
[----:B------:R-:W-:-:S03]  /*0000*/  IMAD.MOV.U32 R1, RZ, RZ, c[0x0][0x28] ;  /* 0x00000a00ff017624 */ /* 0x000fc600078e00ff */
[----:B------:R-:W-:Y:S01]  /*0010*/  IMAD.MOV.U32 R0, RZ, RZ, c[0x0][0x17c] ;  /* 0x00005f00ff007624 */ /* 0x000fe200078e00ff */
[----:B------:R-:W1:Y:S01]  /*0020*/  S2R R5, SR_CTAID.X ;  /* 0x0000000000057919 */ /* 0x000e620000002500 */
[----:B------:R-:W-:Y:S01]  /*0030*/  IADD3 R1, R1, -0x258, RZ ;  /* 0xfffffda801017810 */ /* 0x000fe20007ffe0ff */
[----:B------:R-:W-:Y:S02]  /*0040*/  IMAD.MOV.U32 R118, RZ, RZ, c[0x0][0x188] ;  /* 0x00006200ff767624 */ /* 0x000fe400078e00ff */
[----:B------:R-:W-:Y:S01]  /*0050*/  IADD3 R0, R0, 0x3f, RZ ;  /* 0x0000003f00007810 */ /* 0x000fe20007ffe0ff */
[----:B------:R-:W2:Y:S03]  /*0060*/  S2R R47, SR_TID.X ;  /* 0x00000000002f7919 */ /* 0x000ea60000002100 */
[----:B------:R-:W-:-:S04]  /*0070*/  SHF.R.S32.HI R3, RZ, 0x1f, R0 ;  /* 0x0000001fff037819 */ /* 0x000fc80000011400 */
[----:B------:R-:W-:-:S04]  /*0080*/  LEA.HI R3, R3, R0, RZ, 0x6 ;  /* 0x0000000003037211 */ /* 0x000fc800078f30ff */
[----:B------:R-:W-:-:S05]  /*0090*/  SHF.R.S32.HI R3, RZ, 0x6, R3 ;  /* 0x00000006ff037819 */ /* 0x000fca0000011403 */
[----:B------:R-:W-:Y:S01]  /*00a0*/  IMAD.SHL.U32 R4, R3, 0x8, RZ ;  /* 0x0000000803047824 */ /* 0x000fe200078e00ff */
[----:B-1----:R-:W-:-:S04]  /*00b0*/  IABS R8, R5 ;  /* 0x0000000500087213 */ /* 0x002fc80000000000 */
[-C--:B------:R-:W-:Y:S02]  /*00c0*/  IABS R7, R4.reuse ;  /* 0x0000000400077213 */ /* 0x080fe40000000000 */
[----:B------:R-:W-:Y:S02]  /*00d0*/  IABS R10, R4 ;  /* 0x00000004000a7213 */ /* 0x000fe40000000000 */
[----:B------:R-:W1:Y:S01]  /*00e0*/  I2F.RP R0, R7 ;  /* 0x0000000700007306 */ /* 0x000e620000209400 */
[----:B--2---:R-:W-:-:S07]  /*00f0*/  LOP3.LUT R14, R47, 0xff, RZ, 0xc0, !PT ;  /* 0x000000ff2f0e7812 */ /* 0x004fce00078ec0ff */
[----:B-1----:R-:W1:Y:S02]  /*0100*/  MUFU.RCP R0, R0 ;  /* 0x0000000000007308 */ /* 0x002e640000001000 */
[----:B-1----:R-:W-:Y:S01]  /*0110*/  IADD3 R2, R0, 0xffffffe, RZ ;  /* 0x0ffffffe00027810 */ /* 0x002fe20007ffe0ff */
[----:B------:R-:W-:Y:S02]  /*0120*/  IMAD.MOV R0, RZ, RZ, -R10 ;  /* 0x000000ffff007224 */ /* 0x000fe400078e0a0a */
[----:B------:R-:W-:-:S03]  /*0130*/  IMAD.MOV.U32 R10, RZ, RZ, RZ ;  /* 0x000000ffff0a7224 */ /* 0x000fc600078e00ff */
[----:B------:R1:W2:Y:S02]  /*0140*/  F2I.FTZ.U32.TRUNC.NTZ R3, R2 ;  /* 0x0000000200037305 */ /* 0x0002a4000021f000 */
[----:B-1----:R-:W-:Y:S02]  /*0150*/  IMAD.MOV.U32 R2, RZ, RZ, RZ ;  /* 0x000000ffff027224 */ /* 0x002fe400078e00ff */
[----:B--2---:R-:W-:-:S04]  /*0160*/  IMAD.MOV R6, RZ, RZ, -R3 ;  /* 0x000000ffff067224 */ /* 0x004fc800078e0a03 */
[----:B------:R-:W-:Y:S02]  /*0170*/  IMAD R9, R6, R7, RZ ;  /* 0x0000000706097224 */ /* 0x000fe400078e02ff */
[----:B------:R-:W-:Y:S02]  /*0180*/  IMAD.MOV.U32 R6, RZ, RZ, R8 ;  /* 0x000000ffff067224 */ /* 0x000fe400078e0008 */
[----:B------:R-:W-:-:S06]  /*0190*/  IMAD.HI.U32 R3, R3, R9, R2 ;  /* 0x0000000903037227 */ /* 0x000fcc00078e0002 */
[----:B------:R-:W-:-:S04]  /*01a0*/  IMAD.HI.U32 R3, R3, R6, RZ ;  /* 0x0000000603037227 */ /* 0x000fc800078e00ff */
[----:B------:R-:W-:-:S05]  /*01b0*/  IMAD R0, R3, R0, R6 ;  /* 0x0000000003007224 */ /* 0x000fca00078e0206 */
[----:B------:R-:W-:-:S13]  /*01c0*/  ISETP.GT.U32.AND P1, PT, R7, R0, PT ;  /* 0x000000000700720c */ /* 0x000fda0003f24070 */
[----:B------:R-:W-:Y:S01]  /*01d0*/  @!P1 IMAD.IADD R0, R0, 0x1, -R7 ;  /* 0x0000000100009824 */ /* 0x000fe200078e0a07 */
[----:B------:R-:W-:Y:S02]  /*01e0*/  @!P1 IADD3 R3, R3, 0x1, RZ ;  /* 0x0000000103039810 */ /* 0x000fe40007ffe0ff */
[----:B------:R-:W-:Y:S02]  /*01f0*/  ISETP.NE.AND P1, PT, R4, RZ, PT ;  /* 0x000000ff0400720c */ /* 0x000fe40003f25270 */
[----:B------:R-:W-:Y:S02]  /*0200*/  ISETP.GE.U32.AND P0, PT, R0, R7, PT ;  /* 0x000000070000720c */ /* 0x000fe40003f06070 */
[----:B------:R-:W-:-:S04]  /*0210*/  LOP3.LUT R0, R5, R4, RZ, 0x3c, !PT ;  /* 0x0000000405007212 */ /* 0x000fc800078e3cff */
[----:B------:R-:W-:Y:S01]  /*0220*/  ISETP.GE.AND P2, PT, R0, RZ, PT ;  /* 0x000000ff0000720c */ /* 0x000fe20003f46270 */
[----:B------:R-:W-:-:S05]  /*0230*/  IMAD.MOV.U32 R0, RZ, RZ, c[0x0][0x178] ;  /* 0x00005e00ff007624 */ /* 0x000fca00078e00ff */
[----:B------:R-:W-:Y:S02]  /*0240*/  IADD3 R0, R0, 0xff, RZ ;  /* 0x000000ff00007810 */ /* 0x000fe40007ffe0ff */
[----:B------:R-:W-:-:S05]  /*0250*/  @P0 IADD3 R3, R3, 0x1, RZ ;  /* 0x0000000103030810 */ /* 0x000fca0007ffe0ff */
[----:B------:R-:W-:Y:S01]  /*0260*/  IMAD.MOV.U32 R2, RZ, RZ, R3 ;  /* 0x000000ffff027224 */ /* 0x000fe200078e0003 */
[----:B------:R-:W-:-:S03]  /*0270*/  SHF.R.S32.HI R3, RZ, 0x1f, R0 ;  /* 0x0000001fff037819 */ /* 0x000fc60000011400 */
[----:B------:R-:W-:Y:S01]  /*0280*/  @!P2 IMAD.MOV R2, RZ, RZ, -R2 ;  /* 0x000000ffff02a224 */ /* 0x000fe200078e0a02 */
[----:B------:R-:W-:Y:S02]  /*0290*/  @!P1 LOP3.LUT R2, RZ, R4, RZ, 0x33, !PT ;  /* 0x00000004ff029212 */ /* 0x000fe400078e33ff */
[----:B------:R-:W-:-:S03]  /*02a0*/  LEA.HI R3, R3, R0, RZ, 0x8 ;  /* 0x0000000003037211 */ /* 0x000fc600078f40ff */
[----:B------:R-:W-:Y:S02]  /*02b0*/  IMAD.SHL.U32 R16, R2, 0x8, RZ ;  /* 0x0000000802107824 */ /* 0x000fe400078e00ff */
[----:B------:R-:W-:-:S03]  /*02c0*/  IMAD.MOV R2, RZ, RZ, -R2 ;  /* 0x000000ffff027224 */ /* 0x000fc600078e0a02 */
[----:B------:R-:W-:Y:S01]  /*02d0*/  LEA.HI.SX32 R3, R3, -R16, 0x18 ;  /* 0x8000001003037211 */ /* 0x000fe200078fc2ff */
[----:B------:R-:W-:-:S03]  /*02e0*/  IMAD R21, R4, R2, R5 ;  /* 0x0000000204157224 */ /* 0x000fc600078e0205 */
[----:B------:R-:W-:Y:S02]  /*02f0*/  IMNMX R18, R3, 0x8, PT ;  /* 0x0000000803127817 */ /* 0x000fe40003800200 */
[----:B------:R-:W-:Y:S02]  /*0300*/  IABS R9, R21 ;  /* 0x0000001500097213 */ /* 0x000fe40000000000 */
[-C--:B------:R-:W-:Y:S02]  /*0310*/  IABS R7, R18.reuse ;  /* 0x0000001200077213 */ /* 0x080fe40000000000 */
[----:B------:R-:W-:Y:S02]  /*0320*/  IABS R4, R18 ;  /* 0x0000001200047213 */ /* 0x000fe40000000000 */
[----:B------:R-:W1:Y:S08]  /*0330*/  I2F.RP R0, R7 ;  /* 0x0000000700007306 */ /* 0x000e700000209400 */
[----:B-1----:R-:W1:Y:S02]  /*0340*/  MUFU.RCP R0, R0 ;  /* 0x0000000000007308 */ /* 0x002e640000001000 */
[----:B-1----:R-:W-:Y:S01]  /*0350*/  IADD3 R3, R0, 0xffffffe, RZ ;  /* 0x0ffffffe00037810 */ /* 0x002fe20007ffe0ff */
[----:B------:R-:W-:Y:S01]  /*0360*/  IMAD.MOV R0, RZ, RZ, -R4 ;  /* 0x000000ffff007224 */ /* 0x000fe200078e0a04 */
[----:B------:R-:W-:-:S04]  /*0370*/  IABS R4, c[0x0][0x17c] ;  /* 0x00005f0000047a13 */ /* 0x000fc80000000000 */
[----:B------:R-:W1:Y:S02]  /*0380*/  F2I.FTZ.U32.TRUNC.NTZ R3, R3 ;  /* 0x0000000300037305 */ /* 0x000e64000021f000 */
[----:B-1----:R-:W-:-:S04]  /*0390*/  IMAD.MOV R6, RZ, RZ, -R3 ;  /* 0x000000ffff067224 */ /* 0x002fc800078e0a03 */
[----:B------:R-:W-:Y:S02]  /*03a0*/  IMAD.MOV.U32 R2, RZ, RZ, R6 ;  /* 0x000000ffff027224 */ /* 0x000fe400078e0006 */
[----:B------:R-:W1:Y:S02]  /*03b0*/  I2F.RP R6, R4 ;  /* 0x0000000400067306 */ /* 0x000e640000209400 */
[----:B------:R-:W-:Y:S02]  /*03c0*/  IMAD R5, R2, R7, RZ ;  /* 0x0000000702057224 */ /* 0x000fe400078e02ff */
[----:B------:R-:W-:-:S04]  /*03d0*/  IMAD.MOV.U32 R2, RZ, RZ, RZ ;  /* 0x000000ffff027224 */ /* 0x000fc800078e00ff */
[----:B------:R-:W-:Y:S01]  /*03e0*/  IMAD.HI.U32 R2, R3, R5, R2 ;  /* 0x0000000503027227 */ /* 0x000fe200078e0002 */
[----:B------:R-:W-:Y:S02]  /*03f0*/  IABS R3, c[0x0][0x178] ;  /* 0x00005e0000037a13 */ /* 0x000fe40000000000 */
[----:B------:R-:W-:Y:S02]  /*0400*/  SHF.R.S32.HI R5, RZ, 0x8, R47 ;  /* 0x00000008ff057819 */ /* 0x000fe4000001142f */
[----:B------:R-:W2:Y:S01]  /*0410*/  I2F.RP R8, R3 ;  /* 0x0000000300087306 */ /* 0x000ea20000209400 */
[----:B------:R-:W-:-:S04]  /*0420*/  IMAD.HI.U32 R2, R2, R9, RZ ;  /* 0x0000000902027227 */ /* 0x000fc800078e00ff */
[----:B------:R-:W-:Y:S02]  /*0430*/  IMAD R0, R2, R0, R9 ;  /* 0x0000000002007224 */ /* 0x000fe400078e0209 */
[----:B------:R-:W-:Y:S01]  /*0440*/  IMAD.MOV.U32 R9, RZ, RZ, 0x7f ;  /* 0x0000007fff097424 */ /* 0x000fe200078e00ff */
[----:B-1----:R-:W1:Y:S02]  /*0450*/  MUFU.RCP R6, R6 ;  /* 0x0000000600067308 */ /* 0x002e640000001000 */
[----:B------:R-:W-:Y:S02]  /*0460*/  ISETP.GT.U32.AND P1, PT, R7, R0, PT ;  /* 0x000000000700720c */ /* 0x000fe40003f24070 */
[----:B------:R-:W-:-:S04]  /*0470*/  IADD3 R12, R9, c[0x0][0x180], RZ ;  /* 0x00006000090c7a10 */ /* 0x000fc80007ffe0ff */
[----:B--2---:R-:W2:Y:S07]  /*0480*/  MUFU.RCP R8, R8 ;  /* 0x0000000800087308 */ /* 0x004eae0000001000 */
[----:B------:R-:W-:Y:S01]  /*0490*/  @!P1 IMAD.IADD R0, R0, 0x1, -R7 ;  /* 0x0000000100009824 */ /* 0x000fe200078e0a07 */
[----:B------:R-:W-:Y:S02]  /*04a0*/  @!P1 IADD3 R2, R2, 0x1, RZ ;  /* 0x0000000102029810 */ /* 0x000fe40007ffe0ff */
[----:B------:R-:W-:-:S02]  /*04b0*/  ISETP.NE.AND P1, PT, R18, RZ, PT ;  /* 0x000000ff1200720c */ /* 0x000fc40003f25270 */
[----:B------:R-:W-:Y:S01]  /*04c0*/  ISETP.GE.U32.AND P0, PT, R0, R7, PT ;  /* 0x000000070000720c */ /* 0x000fe20003f06070 */
[----:B------:R-:W-:Y:S01]  /*04d0*/  IMAD.SHL.U32 R7, R14, 0x4, RZ ;  /* 0x000000040e077824 */ /* 0x000fe200078e00ff */
[----:B------:R-:W-:Y:S02]  /*04e0*/  SGXT R0, R5, 0x1 ;  /* 0x000000010500781a */ /* 0x000fe40000000200 */
[----:B------:R-:W-:Y:S02]  /*04f0*/  LOP3.LUT R5, R21, R18, RZ, 0x3c, !PT ;  /* 0x0000001215057212 */ /* 0x000fe400078e3cff */
[----:B------:R-:W-:Y:S02]  /*0500*/  LOP3.LUT R0, R7, 0x420, R0, 0x78, !PT ;  /* 0x0000042007007812 */ /* 0x000fe400078e7800 */
[----:B------:R-:W-:Y:S02]  /*0510*/  ISETP.GE.AND P2, PT, R5, RZ, PT ;  /* 0x000000ff0500720c */ /* 0x000fe40003f46270 */
[----:B-1----:R-:W-:Y:S01]  /*0520*/  IADD3 R7, R6, 0xffffffe, RZ ;  /* 0x0ffffffe06077810 */ /* 0x002fe20007ffe0ff */
[----:B------:R1:W-:Y:S01]  /*0530*/  STL [R1+0x248], R0 ;  /* 0x0002480001007387 */ /* 0x0003e20000100800 */
[----:B------:R-:W-:-:S02]  /*0540*/  SHF.R.U32.HI R5, RZ, 0x8, R47 ;  /* 0x00000008ff057819 */ /* 0x000fc4000001162f */
[----:B------:R-:W-:Y:S02]  /*0550*/  @P0 IADD3 R2, R2, 0x1, RZ ;  /* 0x0000000102020810 */ /* 0x000fe40007ffe0ff */
[----:B------:R-:W3:Y:S01]  /*0560*/  F2I.FTZ.U32.TRUNC.NTZ R7, R7 ;  /* 0x0000000700077305 */ /* 0x000ee2000021f000 */
[----:B------:R-:W-:Y:S02]  /*0570*/  ISETP.GT.AND P0, PT, R12, 0x7f, PT ;  /* 0x0000007f0c00780c */ /* 0x000fe40003f04270 */
[----:B------:R-:W-:Y:S01]  /*0580*/  IMAD.MOV.U32 R20, RZ, RZ, R2 ;  /* 0x000000ffff147224 */ /* 0x000fe200078e0002 */
[----:B------:R-:W-:Y:S02]  /*0590*/  SGXT.U32 R2, R5, 0x1 ;  /* 0x000000010502781a */ /* 0x000fe40000000000 */
[----:B--2---:R-:W-:Y:S01]  /*05a0*/  IADD3 R8, R8, 0xffffffe, RZ ;  /* 0x0ffffffe08087810 */ /* 0x004fe20007ffe0ff */
[----:B------:R-:W-:Y:S01]  /*05b0*/  @!P2 IMAD.MOV R20, RZ, RZ, -R20 ;  /* 0x000000ffff14a224 */ /* 0x000fe200078e0a14 */
[----:B------:R-:W-:Y:S01]  /*05c0*/  @!P1 LOP3.LUT R20, RZ, R18, RZ, 0x33, !PT ;  /* 0x00000012ff149212 */ /* 0x000fe200078e33ff */
[C---:B------:R-:W-:Y:S01]  /*05d0*/  IMAD R54, R2.reuse, c[0x0][0x188], RZ ;  /* 0x0000620002367a24 */ /* 0x040fe200078e02ff */
[----:B------:R-:W-:Y:S01]  /*05e0*/  SHF.R.U32.HI R6, RZ, 0x7, R47 ;  /* 0x00000007ff067819 */ /* 0x000fe2000001162f */
[----:B------:R2:W4:Y:S01]  /*05f0*/  F2I.FTZ.U32.TRUNC.NTZ R11, R8 ;  /* 0x00000008000b7305 */ /* 0x000522000021f000 */
[----:B------:R-:W-:Y:S01]  /*0600*/  ISETP.GE.AND P1, PT, R2, c[0x0][0x180], PT ;  /* 0x0000600002007a0c */ /* 0x000fe20003f26270 */
[----:B------:R-:W-:Y:S01]  /*0610*/  IMAD.SHL.U32 R125, R20, 0x40, RZ ;  /* 0x00000040147d7824 */ /* 0x000fe200078e00ff */
[----:B------:R-:W-:Y:S01]  /*0620*/  SEL R124, RZ, 0x4, !P0 ;  /* 0x00000004ff7c7807 */ /* 0x000fe20004000000 */
[----:B------:R-:W-:Y:S01]  /*0630*/  IMAD R30, R118, 0x2, R54 ;  /* 0x00000002761e7824 */ /* 0x000fe200078e0236 */
[----:B------:R-:W-:Y:S01]  /*0640*/  SGXT.U32 R6, R6, 0x2 ;  /* 0x000000020606781a */ /* 0x000fe20000000000 */
[----:B---3--:R-:W-:Y:S01]  /*0650*/  IMAD.MOV R13, RZ, RZ, -R7 ;  /* 0x000000ffff0d7224 */ /* 0x008fe200078e0a07 */
[----:B------:R-:W-:Y:S01]  /*0660*/  SEL R5, R124, RZ, !P1 ;  /* 0x000000ff7c057207 */ /* 0x000fe20004800000 */
[----:B------:R-:W-:Y:S01]  /*0670*/  IMAD R52, R118, 0x2, R30 ;  /* 0x0000000276347824 */ /* 0x000fe200078e021e */
[----:B--2---:R-:W-:Y:S01]  /*0680*/  LOP3.LUT R8, R125, R6, RZ, 0xfc, !PT ;  /* 0x000000067d087212 */ /* 0x004fe200078efcff */
[----:B------:R-:W-:Y:S01]  /*0690*/  IMAD.MOV.U32 R6, RZ, RZ, RZ ;  /* 0x000000ffff067224 */ /* 0x000fe200078e00ff */
[----:B-1----:R-:W-:Y:S01]  /*06a0*/  LOP3.LUT R0, R2, 0x4, RZ, 0xfc, !PT ;  /* 0x0000000402007812 */ /* 0x002fe200078efcff */
[----:B------:R-:W-:Y:S01]  /*06b0*/  IMAD R28, R118, 0x2, R52 ;  /* 0x00000002761c7824 */ /* 0x000fe200078e0234 */
[----:B------:R-:W-:Y:S01]  /*06c0*/  ISETP.NE.U32.AND P4, PT, R5, RZ, PT ;  /* 0x000000ff0500720c */ /* 0x000fe20003f85070 */
[----:B------:R-:W-:Y:S01]  /*06d0*/  IMAD R5, R13, R4, RZ ;  /* 0x000000040d057224 */ /* 0x000fe200078e02ff */
[----:B------:R-:W-:Y:S01]  /*06e0*/  LOP3.LUT R25, R8, 0x3c, RZ, 0xfc, !PT ;  /* 0x0000003c08197812 */ /* 0x000fe200078efcff */
[----:B----4-:R-:W-:Y:S01]  /*06f0*/  IMAD.MOV R12, RZ, RZ, -R11 ;  /* 0x000000ffff0c7224 */ /* 0x010fe200078e0a0b */
[----:B------:R-:W-:Y:S01]  /*0700*/  ISETP.GE.AND P0, PT, R0, c[0x0][0x180], PT ;  /* 0x0000600000007a0c */ /* 0x000fe20003f06270 */
[----:B------:R-:W-:Y:S01]  /*0710*/  IMAD.HI.U32 R6, R7, R5, R6 ;  /* 0x0000000507067227 */ /* 0x000fe200078e0006 */
[----:B------:R-:W-:Y:S01]  /*0720*/  IABS R19, R25 ;  /* 0x0000001900137213 */ /* 0x000fe20000000000 */
[----:B------:R-:W-:Y:S01]  /*0730*/  STL [R1+0x134], R125 ;  /* 0x0001347d01007387 */ /* 0x000fe20000100800 */
[----:B------:R-:W-:Y:S01]  /*0740*/  SEL R9, R124, RZ, !P0 ;  /* 0x000000ff7c097207 */ /* 0x000fe20004000000 */
[----:B------:R-:W-:Y:S01]  /*0750*/  IMAD R26, R118, 0x2, R28 ;  /* 0x00000002761a7824 */ /* 0x000fe200078e021c */
[----:B------:R-:W-:Y:S01]  /*0760*/  IABS R13, R8 ;  /* 0x00000008000d7213 */ /* 0x000fe20000000000 */
[----:B------:R-:W-:Y:S01]  /*0770*/  IMAD.HI.U32 R7, R6, R19, RZ ;  /* 0x0000001306077227 */ /* 0x000fe200078e00ff */
[----:B------:R-:W-:-:S02]  /*0780*/  LOP3.LUT R23, R8, 0x8, RZ, 0xfc, !PT ;  /* 0x0000000808177812 */ /* 0x000fc400078efcff */
[----:B------:R-:W-:Y:S01]  /*0790*/  ISETP.NE.U32.AND P3, PT, R9, RZ, PT ;  /* 0x000000ff0900720c */ /* 0x000fe20003f65070 */
[----:B------:R-:W-:Y:S01]  /*07a0*/  IMAD.HI.U32 R5, R6, R13, RZ ;  /* 0x0000000d06057227 */ /* 0x000fe200078e00ff */
[----:B------:R-:W-:Y:S02]  /*07b0*/  IABS R17, R23 ;  /* 0x0000001700117213 */ /* 0x000fe40000000000 */
[----:B------:R-:W-:Y:S01]  /*07c0*/  LOP3.LUT R22, R8, 0x4, RZ, 0xfc, !PT ;  /* 0x0000000408167812 */ /* 0x000fe200078efcff */
[----:B------:R-:W-:Y:S01]  /*07d0*/  IMAD R9, R12, R3, RZ ;  /* 0x000000030c097224 */ /* 0x000fe200078e02ff */
[----:B------:R-:W-:Y:S01]  /*07e0*/  LOP3.LUT R24, R8, 0x14, RZ, 0xfc, !PT ;  /* 0x0000001408187812 */ /* 0x000fe200078efcff */
[----:B------:R-:W-:Y:S01]  /*07f0*/  IMAD.MOV R12, RZ, RZ, -R7 ;  /* 0x000000ffff0c7224 */ /* 0x000fe200078e0a07 */
[----:B------:R-:W-:Y:S01]  /*0800*/  IABS R15, R22 ;  /* 0x00000016000f7213 */ /* 0x000fe20000000000 */
[----:B------:R-:W-:Y:S01]  /*0810*/  IMAD.MOV R5, RZ, RZ, -R5 ;  /* 0x000000ffff057224 */ /* 0x000fe200078e0a05 */
[----:B------:R-:W-:Y:S01]  /*0820*/  LOP3.LUT R35, R2, 0x8, RZ, 0xfc, !PT ;  /* 0x0000000802237812 */ /* 0x000fe200078efcff */
[----:B------:R-:W-:-:S04]  /*0830*/  IMAD.HI.U32 R9, R11, R9, R10 ;  /* 0x000000090b097227 */ /* 0x000fc800078e000a */
[----:B------:R-:W-:-:S04]  /*0840*/  IMAD.HI.U32 R11, R6, R17, RZ ;  /* 0x00000011060b7227 */ /* 0x000fc800078e00ff */
[C---:B------:R-:W-:Y:S02]  /*0850*/  IMAD R19, R4.reuse, R12, R19 ;  /* 0x0000000c04137224 */ /* 0x040fe400078e0213 */
[----:B------:R-:W-:Y:S02]  /*0860*/  IMAD R7, R4, R5, R13 ;  /* 0x0000000504077224 */ /* 0x000fe400078e020d */
[----:B------:R-:W-:Y:S01]  /*0870*/  IMAD.MOV R5, RZ, RZ, -R20 ;  /* 0x000000ffff057224 */ /* 0x000fe200078e0a14 */
[----:B------:R-:W-:Y:S01]  /*0880*/  LOP3.LUT R20, R8, 0xc, RZ, 0xfc, !PT ;  /* 0x0000000c08147812 */ /* 0x000fe200078efcff */
[----:B------:R-:W-:Y:S01]  /*0890*/  IMAD.MOV R11, RZ, RZ, -R11 ;  /* 0x000000ffff0b7224 */ /* 0x000fe200078e0a0b */
[----:B------:R-:W-:Y:S01]  /*08a0*/  ISETP.GT.U32.AND P0, PT, R4, R19, PT ;  /* 0x000000130400720c */ /* 0x000fe20003f04070 */
[----:B------:R-:W-:Y:S01]  /*08b0*/  IMAD.HI.U32 R10, R6, R15, RZ ;  /* 0x0000000f060a7227 */ /* 0x000fe200078e00ff */
[----:B------:R-:W-:Y:S02]  /*08c0*/  IABS R12, R20 ;  /* 0x00000014000c7213 */ /* 0x000fe40000000000 */
[C---:B------:R-:W-:Y:S01]  /*08d0*/  ISETP.GT.U32.AND P1, PT, R4.reuse, R7, PT ;  /* 0x000000070400720c */ /* 0x040fe20003f24070 */
[----:B------:R-:W-:-:S02]  /*08e0*/  IMAD R11, R4, R11, R17 ;  /* 0x0000000b040b7224 */ /* 0x000fc400078e0211 */
[----:B------:R-:W-:Y:S02]  /*08f0*/  IMAD.MOV R10, RZ, RZ, -R10 ;  /* 0x000000ffff0a7224 */ /* 0x000fe400078e0a0a */
[----:B------:R-:W-:Y:S01]  /*0900*/  IMAD R5, R18, R5, R21 ;  /* 0x0000000512057224 */ /* 0x000fe200078e0215 */
[C---:B------:R-:W-:Y:S01]  /*0910*/  ISETP.GT.U32.AND P2, PT, R4.reuse, R11, PT ;  /* 0x0000000b0400720c */ /* 0x040fe20003f44070 */
[----:B------:R-:W-:Y:S01]  /*0920*/  IMAD R10, R4, R10, R15 ;  /* 0x0000000a040a7224 */ /* 0x000fe200078e020f */
[----:B------:R-:W-:Y:S01]  /*0930*/  LOP3.LUT R18, R8, 0x10, RZ, 0xfc, !PT ;  /* 0x0000001008127812 */ /* 0x000fe200078efcff */
[----:B------:R-:W-:Y:S01]  /*0940*/  IMAD.MOV.U32 R15, RZ, RZ, R12 ;  /* 0x000000ffff0f7224 */ /* 0x000fe200078e000c */
[----:B------:R-:W-:Y:S01]  /*0950*/  IABS R21, R24 ;  /* 0x0000001800157213 */ /* 0x000fe20000000000 */
[----:B------:R-:W-:Y:S01]  /*0960*/  IMAD.IADD R13, R16, 0x1, R5 ;  /* 0x00000001100d7824 */ /* 0x000fe200078e0205 */
[----:B------:R-:W-:Y:S01]  /*0970*/  IABS R17, R18 ;  /* 0x0000001200117213 */ /* 0x000fe20000000000 */
[----:B------:R-:W-:-:S04]  /*0980*/  IMAD.HI.U32 R5, R6, R15, RZ ;  /* 0x0000000f06057227 */ /* 0x000fc800078e00ff */
[--C-:B------:R-:W-:Y:S01]  /*0990*/  @!P0 IMAD.IADD R19, R19, 0x1, -R4.reuse ;  /* 0x0000000113138824 */ /* 0x100fe200078e0a04 */
[C---:B------:R-:W-:Y:S01]  /*09a0*/  ISETP.GT.U32.AND P0, PT, R4.reuse, R10, PT ;  /* 0x0000000a0400720c */ /* 0x040fe20003f04070 */
[----:B------:R-:W-:Y:S02]  /*09b0*/  IMAD.MOV R5, RZ, RZ, -R5 ;  /* 0x000000ffff057224 */ /* 0x000fe400078e0a05 */
[----:B------:R-:W-:Y:S01]  /*09c0*/  @!P2 IMAD.IADD R11, R11, 0x1, -R4 ;  /* 0x000000010b0ba824 */ /* 0x000fe200078e0a04 */
[C---:B------:R-:W-:Y:S01]  /*09d0*/  ISETP.GT.U32.AND P6, PT, R4.reuse, R19, PT ;  /* 0x000000130400720c */ /* 0x040fe20003fc4070 */
[----:B------:R-:W-:Y:S02]  /*09e0*/  IMAD R12, R4, R5, R15 ;  /* 0x00000005040c7224 */ /* 0x000fe400078e020f */
[----:B------:R-:W-:Y:S01]  /*09f0*/  IMAD.HI.U32 R5, R6, R17, RZ ;  /* 0x0000001106057227 */ /* 0x000fe200078e00ff */
[----:B------:R-:W-:-:S03]  /*0a00*/  ISETP.GT.U32.AND P2, PT, R4, R11, PT ;  /* 0x0000000b0400720c */ /* 0x000fc60003f44070 */
[----:B------:R-:W-:-:S04]  /*0a10*/  IMAD.HI.U32 R15, R6, R21, RZ ;  /* 0x00000015060f7227 */ /* 0x000fc800078e00ff */
[--C-:B------:R-:W-:Y:S01]  /*0a20*/  @!P1 IMAD.IADD R7, R7, 0x1, -R4.reuse ;  /* 0x0000000107079824 */ /* 0x100fe200078e0a04 */
[----:B------:R-:W-:Y:S01]  /*0a30*/  ISETP.GE.AND P1, PT, R25, RZ, PT ;  /* 0x000000ff1900720c */ /* 0x000fe20003f26270 */
[----:B------:R-:W-:Y:S01]  /*0a40*/  IMAD.MOV R5, RZ, RZ, -R5 ;  /* 0x000000ffff057224 */ /* 0x000fe200078e0a05 */
[----:B------:R-:W-:Y:S01]  /*0a50*/  LOP3.LUT R25, R8, 0x18, RZ, 0xfc, !PT ;  /* 0x0000001808197812 */ /* 0x000fe200078efcff */
[----:B------:R-:W-:Y:S01]  /*0a60*/  IMAD.MOV R16, RZ, RZ, -R15 ;  /* 0x000000ffff107224 */ /* 0x000fe200078e0a0f */
[C---:B------:R-:W-:Y:S01]  /*0a70*/  ISETP.GT.U32.AND P5, PT, R4.reuse, R7, PT ;  /* 0x000000070400720c */ /* 0x040fe20003fa4070 */
[C---:B------:R-:W-:Y:S02]  /*0a80*/  IMAD R15, R4.reuse, R5, R17 ;  /* 0x00000005040f7224 */ /* 0x040fe400078e0211 */
[----:B------:R-:W-:Y:S01]  /*0a90*/  IMAD R17, R4, R16, R21 ;  /* 0x0000001004117224 */ /* 0x000fe200078e0215 */
[----:B------:R-:W-:Y:S01]  /*0aa0*/  IABS R16, R25 ;  /* 0x0000001900107213 */ /* 0x000fe20000000000 */
[--C-:B------:R-:W-:Y:S01]  /*0ab0*/  @!P6 IMAD.IADD R19, R19, 0x1, -R4.reuse ;  /* 0x000000011313e824 */ /* 0x100fe200078e0a04 */
[----:B------:R-:W-:Y:S01]  /*0ac0*/  ISETP.GE.AND P6, PT, R8, RZ, PT ;  /* 0x000000ff0800720c */ /* 0x000fe20003fc6270 */
[----:B------:R-:W-:-:S02]  /*0ad0*/  @!P0 IMAD.IADD R10, R10, 0x1, -R4 ;  /* 0x000000010a0a8824 */ /* 0x000fc400078e0a04 */
[----:B------:R-:W-:Y:S02]  /*0ae0*/  IMAD.MOV.U32 R5, RZ, RZ, R19 ;  /* 0x000000ffff057224 */ /* 0x000fe400078e0013 */
[----:B------:R-:W-:Y:S01]  /*0af0*/  IMAD.MOV.U32 R19, RZ, RZ, R16 ;  /* 0x000000ffff137224 */ /* 0x000fe200078e0010 */
[----:B------:R-:W-:Y:S01]  /*0b00*/  ISETP.GT.U32.AND P0, PT, R4, R10, PT ;  /* 0x0000000a0400720c */ /* 0x000fe20003f04070 */
[----:B------:R-:W-:Y:S01]  /*0b10*/  @!P2 IMAD.IADD R11, R11, 0x1, -R4 ;  /* 0x000000010b0ba824 */ /* 0x000fe200078e0a04 */
[----:B------:R-:W-:Y:S01]  /*0b20*/  ISETP.GE.AND P2, PT, R23, RZ, PT ;  /* 0x000000ff1700720c */ /* 0x000fe20003f46270 */
[----:B------:R-:W-:-:S04]  /*0b30*/  IMAD.HI.U32 R16, R6, R19, RZ ;  /* 0x0000001306107227 */ /* 0x000fc800078e00ff */
[----:B------:R-:W-:Y:S01]  /*0b40*/  @!P5 IMAD.IADD R7, R7, 0x1, -R4 ;  /* 0x000000010707d824 */ /* 0x000fe200078e0a04 */
[C---:B------:R-:W-:Y:S01]  /*0b50*/  ISETP.GT.U32.AND P5, PT, R4.reuse, R12, PT ;  /* 0x0000000c0400720c */ /* 0x040fe20003fa4070 */
[----:B------:R-:W-:Y:S02]  /*0b60*/  IMAD.MOV R16, RZ, RZ, -R16 ;  /* 0x000000ffff107224 */ /* 0x000fe400078e0a10 */
[----:B------:R-:W-:Y:S01]  /*0b70*/  @!P6 IMAD.MOV R7, RZ, RZ, -R7 ;  /* 0x000000ffff07e224 */ /* 0x000fe200078e0a07 */
[C---:B------:R-:W-:Y:S01]  /*0b80*/  ISETP.GT.U32.AND P6, PT, R4.reuse, R15, PT ;  /* 0x0000000f0400720c */ /* 0x040fe20003fc4070 */
[----:B------:R-:W-:Y:S02]  /*0b90*/  IMAD R19, R4, R16, R19 ;  /* 0x0000001004137224 */ /* 0x000fe400078e0213 */
[----:B------:R-:W-:Y:S02]  /*0ba0*/  @!P2 IMAD.MOV R11, RZ, RZ, -R11 ;  /* 0x000000ffff0ba224 */ /* 0x000fe400078e0a0b */
[--C-:B------:R-:W-:Y:S01]  /*0bb0*/  @!P0 IMAD.IADD R10, R10, 0x1, -R4.reuse ;  /* 0x000000010a0a8824 */ /* 0x100fe200078e0a04 */
[C---:B------:R-:W-:Y:S01]  /*0bc0*/  ISETP.GT.U32.AND P2, PT, R4.reuse, R19, PT ;  /* 0x000000130400720c */ /* 0x040fe20003f44070 */
[----:B------:R-:W-:Y:S01]  /*0bd0*/  @!P1 IMAD.MOV R5, RZ, RZ, -R5 ;  /* 0x000000ffff059224 */ /* 0x000fe200078e0a05 */
[----:B------:R-:W-:Y:S01]  /*0be0*/  ISETP.GT.U32.AND P0, PT, R4, R17, PT ;  /* 0x000000110400720c */ /* 0x000fe20003f04070 */
[----:B------:R-:W-:Y:S01]  /*0bf0*/  @!P5 IMAD.IADD R12, R12, 0x1, -R4 ;  /* 0x000000010c0cd824 */ /* 0x000fe200078e0a04 */
[----:B------:R-:W-:Y:S01]  /*0c00*/  ISETP.GE.AND P5, PT, R22, RZ, PT ;  /* 0x000000ff1600720c */ /* 0x000fe20003fa6270 */
[----:B------:R-:W-:Y:S01]  /*0c10*/  IMAD R50, R13, 0x100, R14 ;  /* 0x000001000d327824 */ /* 0x000fe200078e020e */
[----:B------:R-:W-:Y:S01]  /*0c20*/  LOP3.LUT R22, R8, 0x1c, RZ, 0xfc, !PT ;  /* 0x0000001c08167812 */ /* 0x000fe200078efcff */
[----:B------:R-:W-:Y:S01]  /*0c30*/  @!P6 IMAD.IADD R15, R15, 0x1, -R4 ;  /* 0x000000010f0fe824 */ /* 0x000fe200078e0a04 */
[----:B------:R-:W-:Y:S01]  /*0c40*/  ISETP.GT.U32.AND P1, PT, R4, R12, PT ;  /* 0x0000000c0400720c */ /* 0x000fe20003f24070 */
[----:B------:R-:W-:Y:S01]  /*0c50*/  IMAD R0, R118, 0x2, R26 ;  /* 0x0000000276007824 */ /* 0x000fe200078e021a */
[----:B------:R-:W-:Y:S01]  /*0c60*/  ISETP.GE.AND P6, PT, R20, RZ, PT ;  /* 0x000000ff1400720c */ /* 0x000fe20003fc6270 */
[----:B------:R-:W-:Y:S01]  /*0c70*/  STL [R1+0x12c], R50 ;  /* 0x00012c3201007387 */ /* 0x000fe20000100800 */
[----:B------:R-:W-:Y:S01]  /*0c80*/  IABS R21, R22 ;  /* 0x0000001600157213 */ /* 0x000fe20000000000 */
[--C-:B------:R-:W-:Y:S01]  /*0c90*/  @!P2 IMAD.IADD R19, R19, 0x1, -R4.reuse ;  /* 0x000000011313a824 */ /* 0x100fe200078e0a04 */
[----:B------:R-:W-:Y:S01]  /*0ca0*/  LOP3.LUT R14, R8, 0x20, RZ, 0xfc, !PT ;  /* 0x00000020080e7812 */ /* 0x000fe200078efcff */
[--C-:B------:R-:W-:Y:S01]  /*0cb0*/  @!P0 IMAD.IADD R17, R17, 0x1, -R4.reuse ;  /* 0x0000000111118824 */ /* 0x100fe200078e0a04 */
[----:B------:R-:W-:Y:S01]  /*0cc0*/  ISETP.GT.U32.AND P0, PT, R4, R15, PT ;  /* 0x0000000f0400720c */ /* 0x000fe20003f04070 */
[----:B------:R-:W-:Y:S01]  /*0cd0*/  IMAD.HI.U32 R16, R6, R21, RZ ;  /* 0x0000001506107227 */ /* 0x000fe200078e00ff */
[----:B------:R-:W-:Y:S01]  /*0ce0*/  ISETP.GT.U32.AND P2, PT, R4, R19, PT ;  /* 0x000000130400720c */ /* 0x000fe20003f44070 */
[----:B------:R-:W-:Y:S01]  /*0cf0*/  STL [R1+0xe0], R28 ;  /* 0x0000e01c01007387 */ /* 0x000fe20000100800 */
[----:B------:R-:W-:Y:S01]  /*0d00*/  LOP3.LUT R20, R8, 0x2c, RZ, 0xfc, !PT ;  /* 0x0000002c08147812 */ /* 0x000fe200078efcff */
[----:B------:R-:W-:Y:S01]  /*0d10*/  @!P1 IMAD.IADD R12, R12, 0x1, -R4 ;  /* 0x000000010c0c9824 */ /* 0x000fe200078e0a04 */
[----:B------:R-:W-:Y:S01]  /*0d20*/  ISETP.GE.AND P1, PT, R18, RZ, PT ;  /* 0x000000ff1200720c */ /* 0x000fe20003f26270 */
[----:B------:R-:W-:Y:S01]  /*0d30*/  @!P5 IMAD.MOV R10, RZ, RZ, -R10 ;  /* 0x000000ffff0ad224 */ /* 0x000fe200078e0a0a */
[----:B------:R-:W-:Y:S01]  /*0d40*/  ISETP.GT.U32.AND P5, PT, R4, R17, PT ;  /* 0x000000110400720c */ /* 0x000fe20003fa4070 */
[----:B------:R-:W-:Y:S01]  /*0d50*/  IMAD.MOV R16, RZ, RZ, -R16 ;  /* 0x000000ffff107224 */ /* 0x000fe200078e0a10 */
[----:B------:R-:W-:Y:S01]  /*0d60*/  LOP3.LUT R18, R8, 0x28, RZ, 0xfc, !PT ;  /* 0x0000002808127812 */ /* 0x000fe200078efcff */
[----:B------:R-:W-:Y:S01]  /*0d70*/  @!P6 IMAD.MOV R12, RZ, RZ, -R12 ;  /* 0x000000ffff0ce224 */ /* 0x000fe200078e0a0c */
[----:B------:R-:W-:Y:S01]  /*0d80*/  ISETP.GE.AND P6, PT, R24, RZ, PT ;  /* 0x000000ff1800720c */ /* 0x000fe20003fc6270 */
[C---:B------:R-:W-:Y:S01]  /*0d90*/  IMAD R13, R4.reuse, R16, R21 ;  /* 0x00000010040d7224 */ /* 0x040fe200078e0215 */
[----:B------:R-:W-:Y:S01]  /*0da0*/  IABS R21, R14 ;  /* 0x0000000e00157213 */ /* 0x000fe20000000000 */
[--C-:B------:R-:W-:Y:S01]  /*0db0*/  @!P0 IMAD.IADD R15, R15, 0x1, -R4.reuse ;  /* 0x000000010f0f8824 */ /* 0x100fe200078e0a04 */
[----:B------:R-:W-:Y:S01]  /*0dc0*/  ISETP.GE.AND P0, PT, R25, RZ, PT ;  /* 0x000000ff1900720c */ /* 0x000fe20003f06270 */
[--C-:B------:R-:W-:Y:S01]  /*0dd0*/  @!P2 IMAD.IADD R19, R19, 0x1, -R4.reuse ;  /* 0x000000011313a824 */ /* 0x100fe200078e0a04 */
[----:B------:R-:W-:Y:S01]  /*0de0*/  ISETP.GT.U32.AND P2, PT, R4, R13, PT ;  /* 0x0000000d0400720c */ /* 0x000fe20003f44070 */
[----:B------:R-:W-:Y:S01]  /*0df0*/  @!P1 IMAD.MOV R15, RZ, RZ, -R15 ;  /* 0x000000ffff0f9224 */ /* 0x000fe200078e0a0f */
[----:B------:R-:W-:Y:S01]  /*0e00*/  ISETP.GE.AND P1, PT, R14, RZ, PT ;  /* 0x000000ff0e00720c */ /* 0x000fe20003f26270 */
[----:B------:R-:W-:Y:S01]  /*0e10*/  @!P5 IMAD.IADD R17, R17, 0x1, -R4 ;  /* 0x000000011111d824 */ /* 0x000fe200078e0a04 */
[----:B------:R-:W-:Y:S01]  /*0e20*/  LOP3.LUT R14, R8, 0x24, RZ, 0xfc, !PT ;  /* 0x00000024080e7812 */ /* 0x000fe200078efcff */
[----:B------:R-:W-:Y:S01]  /*0e30*/  STL [R1+0xb8], R26 ;  /* 0x0000b81a01007387 */ /* 0x000fe20000100800 */
[----:B------:R-:W-:Y:S01]  /*0e40*/  IABS R25, R18 ;  /* 0x0000001200197213 */ /* 0x000fe20000000000 */
[----:B------:R-:W-:Y:S01]  /*0e50*/  @!P6 IMAD.MOV R17, RZ, RZ, -R17 ;  /* 0x000000ffff11e224 */ /* 0x000fe200078e0a11 */
[----:B------:R-:W-:Y:S01]  /*0e60*/  ISETP.GE.AND P6, PT, R14, RZ, PT ;  /* 0x000000ff0e00720c */ /* 0x000fe20003fc6270 */
[----:B------:R1:W-:Y:S01]  /*0e70*/  STL [R1+0x128], R0 ;  /* 0x0001280001007387 */ /* 0x0003e20000100800 */
[----:B------:R-:W-:Y:S01]  /*0e80*/  IABS R23, R14 ;  /* 0x0000000e00177213 */ /* 0x000fe20000000000 */
[----:B------:R-:W-:Y:S01]  /*0e90*/  IMAD.HI.U32 R14, R6, R21, RZ ;  /* 0x00000015060e7227 */ /* 0x000fe200078e00ff */
[----:B------:R-:W-:-:S02]  /*0ea0*/  ISETP.GE.AND P5, PT, R22, RZ, PT ;  /* 0x000000ff1600720c */ /* 0x000fc40003fa6270 */
[----:B------:R-:W-:Y:S01]  /*0eb0*/  IABS R27, R20 ;  /* 0x00000014001b7213 */ /* 0x000fe20000000000 */
[----:B------:R-:W-:Y:S01]  /*0ec0*/  @!P2 IMAD.IADD R13, R13, 0x1, -R4 ;  /* 0x000000010d0da824 */ /* 0x000fe200078e0a04 */
[C---:B------:R-:W-:Y:S01]  /*0ed0*/  LOP3.LUT R22, R8.reuse, 0x30, RZ, 0xfc, !PT ;  /* 0x0000003008167812 */ /* 0x040fe200078efcff */
[----:B------:R-:W-:Y:S01]  /*0ee0*/  IMAD.MOV R16, RZ, RZ, -R14 ;  /* 0x000000ffff107224 */ /* 0x000fe200078e0a0e */
[----:B------:R-:W-:Y:S01]  /*0ef0*/  LOP3.LUT R24, R8, 0x34, RZ, 0xfc, !PT ;  /* 0x0000003408187812 */ /* 0x000fe200078efcff */
[----:B------:R-:W-:Y:S01]  /*0f00*/  IMAD.HI.U32 R14, R6, R23, RZ ;  /* 0x00000017060e7227 */ /* 0x000fe200078e00ff */
[C---:B------:R-:W-:Y:S02]  /*0f10*/  ISETP.GT.U32.AND P2, PT, R4.reuse, R13, PT ;  /* 0x0000000d0400720c */ /* 0x040fe40003f44070 */
[----:B------:R-:W-:Y:S01]  /*0f20*/  IABS R29, R22 ;  /* 0x00000016001d7213 */ /* 0x000fe20000000000 */
[----:B------:R-:W-:Y:S01]  /*0f30*/  IMAD R21, R4, R16, R21 ;  /* 0x0000001004157224 */ /* 0x000fe200078e0215 */
[----:B------:R-:W-:Y:S01]  /*0f40*/  IABS R31, R24 ;  /* 0x00000018001f7213 */ /* 0x000fe20000000000 */
[----:B------:R-:W-:-:S02]  /*0f50*/  @!P0 IMAD.MOV R19, RZ, RZ, -R19 ;  /* 0x000000ffff138224 */ /* 0x000fc400078e0a13 */
[----:B------:R-:W-:Y:S01]  /*0f60*/  IMAD.MOV R14, RZ, RZ, -R14 ;  /* 0x000000ffff0e7224 */ /* 0x000fe200078e0a0e */
[----:B------:R-:W-:Y:S01]  /*0f70*/  ISETP.GT.U32.AND P0, PT, R4, R21, PT ;  /* 0x000000150400720c */ /* 0x000fe20003f04070 */
[----:B------:R-:W-:-:S04]  /*0f80*/  IMAD.HI.U32 R16, R6, R25, RZ ;  /* 0x0000001906107227 */ /* 0x000fc800078e00ff */
[C---:B------:R-:W-:Y:S02]  /*0f90*/  IMAD R23, R4.reuse, R14, R23 ;  /* 0x0000000e04177224 */ /* 0x040fe400078e0217 */
[----:B------:R-:W-:Y:S02]  /*0fa0*/  @!P2 IMAD.IADD R13, R13, 0x1, -R4 ;  /* 0x000000010d0da824 */ /* 0x000fe400078e0a04 */
[----:B------:R-:W-:Y:S01]  /*0fb0*/  IMAD.MOV R16, RZ, RZ, -R16 ;  /* 0x000000ffff107224 */ /* 0x000fe200078e0a10 */
[----:B------:R-:W-:Y:S01]  /*0fc0*/  ISETP.GT.U32.AND P2, PT, R4, R23, PT ;  /* 0x000000170400720c */ /* 0x000fe20003f44070 */
[----:B------:R-:W-:-:S04]  /*0fd0*/  IMAD.HI.U32 R14, R6, R27, RZ ;  /* 0x0000001b060e7227 */ /* 0x000fc800078e00ff */
[----:B------:R-:W-:Y:S02]  /*0fe0*/  @!P0 IMAD.IADD R21, R21, 0x1, -R4 ;  /* 0x0000000115158824 */ /* 0x000fe400078e0a04 */
[----:B------:R-:W-:Y:S01]  /*0ff0*/  IMAD R25, R4, R16, R25 ;  /* 0x0000001004197224 */ /* 0x000fe200078e0219 */
[----:B------:R-:W-:Y:S01]  /*1000*/  LOP3.LUT R16, R8, 0x38, RZ, 0xfc, !PT ;  /* 0x0000003808107812 */ /* 0x000fe200078efcff */
[----:B------:R-:W-:Y:S01]  /*1010*/  IMAD.MOV R14, RZ, RZ, -R14 ;  /* 0x000000ffff0e7224 */ /* 0x000fe200078e0a0e */
[C---:B------:R-:W-:Y:S01]  /*1020*/  ISETP.GT.U32.AND P0, PT, R4.reuse, R21, PT ;  /* 0x000000150400720c */ /* 0x040fe20003f04070 */
[----:B------:R-:W-:Y:S01]  /*1030*/  @!P5 IMAD.MOV R13, RZ, RZ, -R13 ;  /* 0x000000ffff0dd224 */ /* 0x000fe200078e0a0d */
[C---:B------:R-:W-:Y:S01]  /*1040*/  ISETP.GT.U32.AND P5, PT, R4.reuse, R25, PT ;  /* 0x000000190400720c */ /* 0x040fe20003fa4070 */
[----:B------:R-:W-:Y:S01]  /*1050*/  @!P2 IMAD.IADD R23, R23, 0x1, -R4 ;  /* 0x000000011717a824 */ /* 0x000fe200078e0a04 */
[----:B------:R-:W-:Y:S01]  /*1060*/  IABS R49, R16 ;  /* 0x0000001000317213 */ /* 0x000fe20000000000 */
[----:B------:R-:W-:-:S02]  /*1070*/  IMAD R27, R4, R14, R27 ;  /* 0x0000000e041b7224 */ /* 0x000fc400078e021b */
[----:B------:R-:W-:Y:S01]  /*1080*/  IMAD.HI.U32 R14, R6, R29, RZ ;  /* 0x0000001d060e7227 */ /* 0x000fe200078e00ff */
[----:B------:R-:W-:-:S03]  /*1090*/  ISETP.GT.U32.AND P2, PT, R4, R23, PT ;  /* 0x000000170400720c */ /* 0x000fc60003f44070 */
[----:B------:R-:W-:Y:S02]  /*10a0*/  IMAD.MOV R14, RZ, RZ, -R14 ;  /* 0x000000ffff0e7224 */ /* 0x000fe400078e0a0e */
[----:B------:R-:W-:Y:S01]  /*10b0*/  @!P0 IMAD.IADD R21, R21, 0x1, -R4 ;  /* 0x0000000115158824 */ /* 0x000fe200078e0a04 */
[----:B------:R-:W-:Y:S01]  /*10c0*/  ISETP.GT.U32.AND P0, PT, R4, R27, PT ;  /* 0x0000001b0400720c */ /* 0x000fe20003f04070 */
[----:B------:R-:W-:-:S04]  /*10d0*/  IMAD.HI.U32 R8, R6, R31, RZ ;  /* 0x0000001f06087227 */ /* 0x000fc800078e00ff */
[C---:B------:R-:W-:Y:S01]  /*10e0*/  IMAD R29, R4.reuse, R14, R29 ;  /* 0x0000000e041d7224 */ /* 0x040fe200078e021d */
[----:B------:R-:W-:Y:S01]  /*10f0*/  IABS R14, R50 ;  /* 0x00000032000e7213 */ /* 0x000fe20000000000 */
[----:B------:R-:W-:Y:S02]  /*1100*/  @!P5 IMAD.IADD R25, R25, 0x1, -R4 ;  /* 0x000000011919d824 */ /* 0x000fe400078e0a04 */
[----:B------:R-:W-:Y:S02]  /*1110*/  IMAD.MOV R8, RZ, RZ, -R8 ;  /* 0x000000ffff087224 */ /* 0x000fe400078e0a08 */
[----:B------:R-:W-:Y:S01]  /*1120*/  @!P2 IMAD.IADD R23, R23, 0x1, -R4 ;  /* 0x000000011717a824 */ /* 0x000fe200078e0a04 */
[C---:B------:R-:W-:Y:S01]  /*1130*/  ISETP.GT.U32.AND P2, PT, R4.reuse, R29, PT ;  /* 0x0000001d0400720c */ /* 0x040fe20003f44070 */
[C---:B------:R-:W-:Y:S01]  /*1140*/  IMAD R31, R4.reuse, R8, R31 ;  /* 0x00000008041f7224 */ /* 0x040fe200078e021f */
[----:B------:R-:W-:Y:S01]  /*1150*/  ISETP.GT.U32.AND P5, PT, R4, R25, PT ;  /* 0x000000190400720c */ /* 0x000fe20003fa4070 */
[----:B------:R-:W-:-:S04]  /*1160*/  IMAD.HI.U32 R6, R6, R49, RZ ;  /* 0x0000003106067227 */ /* 0x000fc800078e00ff */
[----:B------:R-:W-:Y:S02]  /*1170*/  IMAD.MOV.U32 R8, RZ, RZ, R14 ;  /* 0x000000ffff087224 */ /* 0x000fe400078e000e */
[----:B------:R-:W-:Y:S01]  /*1180*/  @!P0 IMAD.IADD R27, R27, 0x1, -R4 ;  /* 0x000000011b1b8824 */ /* 0x000fe200078e0a04 */
[----:B------:R-:W-:Y:S01]  /*1190*/  ISETP.GE.AND P0, PT, R18, RZ, PT ;  /* 0x000000ff1200720c */ /* 0x000fe20003f06270 */
[----:B------:R-:W-:Y:S02]  /*11a0*/  IMAD.MOV R6, RZ, RZ, -R6 ;  /* 0x000000ffff067224 */ /* 0x000fe400078e0a06 */
[----:B------:R-:W-:-:S04]  /*11b0*/  IMAD.HI.U32 R9, R9, R8, RZ ;  /* 0x0000000809097227 */ /* 0x000fc800078e00ff */
[C---:B------:R-:W-:Y:S02]  /*11c0*/  IMAD R49, R4.reuse, R6, R49 ;  /* 0x0000000604317224 */ /* 0x040fe400078e0231 */
[----:B------:R-:W-:Y:S02]  /*11d0*/  IMAD.MOV R9, RZ, RZ, -R9 ;  /* 0x000000ffff097224 */ /* 0x000fe400078e0a09 */
[--C-:B------:R-:W-:Y:S01]  /*11e0*/  @!P2 IMAD.IADD R29, R29, 0x1, -R4.reuse ;  /* 0x000000011d1da824 */ /* 0x100fe200078e0a04 */
[C---:B------:R-:W-:Y:S01]  /*11f0*/  ISETP.GT.U32.AND P2, PT, R4.reuse, R27, PT ;  /* 0x0000001b0400720c */ /* 0x040fe20003f44070 */
[----:B------:R-:W-:Y:S01]  /*1200*/  @!P5 IMAD.IADD R25, R25, 0x1, -R4 ;  /* 0x000000011919d824 */ /* 0x000fe200078e0a04 */
[C---:B------:R-:W-:Y:S01]  /*1210*/  ISETP.GT.U32.AND P5, PT, R4.reuse, R31, PT ;  /* 0x0000001f0400720c */ /* 0x040fe20003fa4070 */
[----:B------:R-:W-:Y:S02]  /*1220*/  IMAD R6, R3, R9, R8 ;  /* 0x0000000903067224 */ /* 0x000fe400078e0208 */
[----:B------:R-:W-:Y:S01]  /*1230*/  @!P6 IMAD.MOV R23, RZ, RZ, -R23 ;  /* 0x000000ffff17e224 */ /* 0x000fe200078e0a17 */
[----:B------:R-:W-:Y:S01]  /*1240*/  ISETP.GT.U32.AND P6, PT, R4, R49, PT ;  /* 0x000000310400720c */ /* 0x000fe20003fc4070 */
[----:B-1----:R-:W-:-:S02]  /*1250*/  IMAD R0, R118, 0x2, R0 ;  /* 0x0000000276007824 */ /* 0x002fc400078e0200 */
[----:B------:R-:W-:Y:S01]  /*1260*/  @!P0 IMAD.MOV R25, RZ, RZ, -R25 ;  /* 0x000000ffff198224 */ /* 0x000fe200078e0a19 */
[----:B------:R-:W-:Y:S01]  /*1270*/  ISETP.GT.U32.AND P0, PT, R3, R6, PT ;  /* 0x000000060300720c */ /* 0x000fe20003f04070 */
[----:B------:R-:W-:Y:S01]  /*1280*/  @!P1 IMAD.MOV R21, RZ, RZ, -R21 ;  /* 0x000000ffff159224 */ /* 0x000fe200078e0a15 */
[----:B------:R1:W-:Y:S01]  /*1290*/  STL [R1+0xb4], R0 ;  /* 0x0000b40001007387 */ /* 0x0003e20000100800 */
[--C-:B------:R-:W-:Y:S01]  /*12a0*/  @!P2 IMAD.IADD R27, R27, 0x1, -R4.reuse ;  /* 0x000000011b1ba824 */ /* 0x100fe200078e0a04 */
[----:B------:R-:W-:Y:S01]  /*12b0*/  ISETP.GE.AND P2, PT, R20, RZ, PT ;  /* 0x000000ff1400720c */ /* 0x000fe20003f46270 */
[----:B------:R-:W-:Y:S01]  /*12c0*/  @!P5 IMAD.IADD R31, R31, 0x1, -R4 ;  /* 0x000000011f1fd824 */ /* 0x000fe200078e0a04 */
[----:B------:R-:W-:-:S03]  /*12d0*/  ISETP.GT.U32.AND P1, PT, R4, R29, PT ;  /* 0x0000001d0400720c */ /* 0x000fc60003f24070 */
[----:B------:R-:W-:Y:S01]  /*12e0*/  @!P6 IMAD.IADD R49, R49, 0x1, -R4 ;  /* 0x000000013131e824 */ /* 0x000fe200078e0a04 */
[----:B------:R-:W-:Y:S01]  /*12f0*/  ISETP.GT.U32.AND P5, PT, R4, R31, PT ;  /* 0x0000001f0400720c */ /* 0x000fe20003fa4070 */
[----:B-1----:R-:W-:Y:S02]  /*1300*/  IMAD R0, R118, 0x2, R0 ;  /* 0x0000000276007824 */ /* 0x002fe400078e0200 */
[----:B------:R-:W-:Y:S01]  /*1310*/  @!P0 IMAD.IADD R6, R6, 0x1, -R3 ;  /* 0x0000000106068824 */ /* 0x000fe200078e0a03 */
[----:B------:R-:W-:Y:S02]  /*1320*/  ISETP.GT.U32.AND P0, PT, R4, R49, PT ;  /* 0x000000310400720c */ /* 0x000fe40003f04070 */
[----:B------:R1:W-:Y:S01]  /*1330*/  STL [R1+0xb0], R0 ;  /* 0x0000b00001007387 */ /* 0x0003e20000100800 */
[----:B------:R-:W-:Y:S01]  /*1340*/  @!P2 IMAD.MOV R27, RZ, RZ, -R27 ;  /* 0x000000ffff1ba224 */ /* 0x000fe200078e0a1b */
[----:B------:R-:W-:Y:S01]  /*1350*/  ISETP.GT.U32.AND P2, PT, R3, R6, PT ;  /* 0x000000060300720c */ /* 0x000fe20003f44070 */
[----:B------:R-:W-:Y:S01]  /*1360*/  @!P1 IMAD.IADD R29, R29, 0x1, -R4 ;  /* 0x000000011d1d9824 */ /* 0x000fe200078e0a04 */
[----:B------:R-:W-:-:S03]  /*1370*/  ISETP.GE.AND P1, PT, R22, RZ, PT ;  /* 0x000000ff1600720c */ /* 0x000fc60003f26270 */
[----:B------:R-:W-:Y:S01]  /*1380*/  @!P5 IMAD.IADD R31, R31, 0x1, -R4 ;  /* 0x000000011f1fd824 */ /* 0x000fe200078e0a04 */
[----:B------:R-:W-:Y:S01]  /*1390*/  ISETP.GE.AND P5, PT, R35, c[0x0][0x180], PT ;  /* 0x0000600023007a0c */ /* 0x000fe20003fa6270 */
[----:B-1----:R-:W-:-:S03]  /*13a0*/  IMAD R0, R118, 0x2, R0 ;  /* 0x0000000276007824 */ /* 0x002fc600078e0200 */
[----:B------:R-:W-:Y:S01]  /*13b0*/  SEL R8, R124, RZ, !P5 ;  /* 0x000000ff7c087207 */ /* 0x000fe20006800000 */
[----:B------:R-:W-:Y:S01]  /*13c0*/  @!P0 IMAD.IADD R49, R49, 0x1, -R4 ;  /* 0x0000000131318824 */ /* 0x000fe200078e0a04 */
[----:B------:R-:W-:Y:S01]  /*13d0*/  ISETP.GE.AND P0, PT, R16, RZ, PT ;  /* 0x000000ff1000720c */ /* 0x000fe20003f06270 */
[----:B------:R1:W-:Y:S01]  /*13e0*/  STL [R1+0xac], R0 ;  /* 0x0000ac0001007387 */ /* 0x0003e20000100800 */
[----:B------:R-:W-:Y:S01]  /*13f0*/  @!P2 IMAD.IADD R6, R6, 0x1, -R3 ;  /* 0x000000010606a824 */ /* 0x000fe200078e0a03 */
[----:B------:R-:W-:Y:S01]  /*1400*/  ISETP.GE.AND P5, PT, R24, RZ, PT ;  /* 0x000000ff1800720c */ /* 0x000fe20003fa6270 */
[----:B------:R-:W-:Y:S01]  /*1410*/  IMAD.MOV.U32 R3, RZ, RZ, R49 ;  /* 0x000000ffff037224 */ /* 0x000fe200078e0031 */
[----:B------:R-:W-:Y:S01]  /*1420*/  ISETP.NE.AND P2, PT, RZ, c[0x0][0x17c], PT ;  /* 0x00005f00ff007a0c */ /* 0x000fe20003f45270 */
[----:B------:R-:W-:Y:S01]  /*1430*/  @!P1 IMAD.MOV R29, RZ, RZ, -R29 ;  /* 0x000000ffff1d9224 */ /* 0x000fe200078e0a1d */
[----:B------:R-:W-:Y:S02]  /*1440*/  LOP3.LUT R4, RZ, c[0x0][0x17c], RZ, 0x33, !PT ;  /* 0x00005f00ff047a12 */ /* 0x000fe400078e33ff */
[----:B------:R-:W-:Y:S01]  /*1450*/  ISETP.NE.U32.AND P1, PT, R8, RZ, PT ;  /* 0x000000ff0800720c */ /* 0x000fe20003f25070 */
[----:B-1----:R-:W-:Y:S01]  /*1460*/  IMAD R0, R118, 0x2, R0 ;  /* 0x0000000276007824 */ /* 0x002fe200078e0200 */
[----:B------:R-:W-:-:S02]  /*1470*/  SEL R7, R4, R7, !P2 ;  /* 0x0000000704077207 */ /* 0x000fc40005000000 */
[----:B------:R-:W-:Y:S01]  /*1480*/  @!P0 IMAD.MOV R3, RZ, RZ, -R3 ;  /* 0x000000ffff038224 */ /* 0x000fe200078e0a03 */
[C---:B------:R-:W-:Y:S01]  /*1490*/  SEL R10, R4.reuse, R10, !P2 ;  /* 0x0000000a040a7207 */ /* 0x040fe20005000000 */
[----:B------:R1:W-:Y:S01]  /*14a0*/  STL [R1+0xa8], R0 ;  /* 0x0000a80001007387 */ /* 0x0003e20000100800 */
[----:B------:R-:W-:Y:S02]  /*14b0*/  @!P5 IMAD.MOV R31, RZ, RZ, -R31 ;  /* 0x000000ffff1fd224 */ /* 0x000fe400078e0a1f */
[C---:B------:R-:W-:Y:S02]  /*14c0*/  SEL R3, R4.reuse, R3, !P2 ;  /* 0x0000000304037207 */ /* 0x040fe40005000000 */
[C---:B------:R-:W-:Y:S02]  /*14d0*/  SEL R11, R4.reuse, R11, !P2 ;  /* 0x0000000b040b7207 */ /* 0x040fe40005000000 */
[C---:B------:R-:W-:Y:S02]  /*14e0*/  SEL R12, R4.reuse, R12, !P2 ;  /* 0x0000000c040c7207 */ /* 0x040fe40005000000 */
[----:B------:R-:W-:Y:S01]  /*14f0*/  SEL R15, R4, R15, !P2 ;  /* 0x0000000f040f7207 */ /* 0x000fe20005000000 */
[----:B-1----:R-:W-:Y:S01]  /*1500*/  IMAD R0, R118, 0x2, R0 ;  /* 0x0000000276007824 */ /* 0x002fe200078e0200 */
[----:B------:R-:W-:-:S02]  /*1510*/  SEL R17, R4, R17, !P2 ;  /* 0x0000001104117207 */ /* 0x000fc40005000000 */
[C---:B------:R-:W-:Y:S02]  /*1520*/  SEL R19, R4.reuse, R19, !P2 ;  /* 0x0000001304137207 */ /* 0x040fe40005000000 */
[----:B------:R1:W-:Y:S01]  /*1530*/  STL [R1+0xa4], R0 ;  /* 0x0000a40001007387 */ /* 0x0003e20000100800 */
[C---:B------:R-:W-:Y:S02]  /*1540*/  SEL R13, R4.reuse, R13, !P2 ;  /* 0x0000000d040d7207 */ /* 0x040fe40005000000 */
[C---:B------:R-:W-:Y:S02]  /*1550*/  SEL R21, R4.reuse, R21, !P2 ;  /* 0x0000001504157207 */ /* 0x040fe40005000000 */
[C---:B------:R-:W-:Y:S02]  /*1560*/  SEL R23, R4.reuse, R23, !P2 ;  /* 0x0000001704177207 */ /* 0x040fe40005000000 */
[C---:B------:R-:W-:Y:S02]  /*1570*/  SEL R25, R4.reuse, R25, !P2 ;  /* 0x0000001904197207 */ /* 0x040fe40005000000 */
[----:B------:R-:W-:Y:S01]  /*1580*/  SEL R27, R4, R27, !P2 ;  /* 0x0000001b041b7207 */ /* 0x000fe20005000000 */
[----:B-1----:R-:W-:Y:S01]  /*1590*/  IMAD R0, R118, 0x2, R0 ;  /* 0x0000000276007824 */ /* 0x002fe200078e0200 */
[----:B------:R-:W-:-:S02]  /*15a0*/  SEL R8, R4, R29, !P2 ;  /* 0x0000001d04087207 */ /* 0x000fc40005000000 */
[----:B------:R-:W-:Y:S01]  /*15b0*/  SEL R31, R4, R31, !P2 ;  /* 0x0000001f041f7207 */ /* 0x000fe20005000000 */
[----:B------:R-:W-:Y:S01]  /*15c0*/  IMAD R48, R118, 0x2, R0 ;  /* 0x0000000276307824 */ /* 0x000fe200078e0200 */
[----:B------:R1:W-:Y:S01]  /*15d0*/  STL [R1+0xa0], R0 ;  /* 0x0000a00001007387 */ /* 0x0003e20000100800 */
[----:B------:R-:W-:Y:S02]  /*15e0*/  LOP3.LUT R16, R2, 0x10, RZ, 0xfc, !PT ;  /* 0x0000001002107812 */ /* 0x000fe400078efcff */
[----:B------:R-:W-:Y:S01]  /*15f0*/  ISETP.NE.AND P0, PT, RZ, c[0x0][0x178], PT ;  /* 0x00005e00ff007a0c */ /* 0x000fe20003f05270 */
[----:B------:R-:W-:Y:S02]  /*1600*/  IMAD R7, R7, c[0x0][0x190], RZ ;  /* 0x0000640007077a24 */ /* 0x000fe400078e02ff */
[----:B------:R-:W-:Y:S02]  /*1610*/  IMAD R10, R10, c[0x0][0x190], RZ ;  /* 0x000064000a0a7a24 */ /* 0x000fe400078e02ff */
[----:B------:R-:W-:Y:S01]  /*1620*/  IMAD R18, R13, c[0x0][0x190], RZ ;  /* 0x000064000d127a24 */ /* 0x000fe200078e02ff */
[----:B-1----:R-:W-:Y:S01]  /*1630*/  LOP3.LUT R0, R2, 0xc, RZ, 0xfc, !PT ;  /* 0x0000000c02007812 */ /* 0x002fe200078efcff */
[----:B------:R-:W-:-:S02]  /*1640*/  IMAD R15, R15, c[0x0][0x190], RZ ;  /* 0x000064000f0f7a24 */ /* 0x000fc400078e02ff */
[----:B------:R-:W-:Y:S01]  /*1650*/  IMAD R17, R17, c[0x0][0x190], RZ ;  /* 0x0000640011117a24 */ /* 0x000fe200078e02ff */
[----:B------:R-:W-:Y:S01]  /*1660*/  ISETP.GE.AND P6, PT, R0, c[0x0][0x180], PT ;  /* 0x0000600000007a0c */ /* 0x000fe20003fc6270 */
[----:B------:R-:W-:Y:S01]  /*1670*/  IMAD R56, R25, c[0x0][0x190], RZ ;  /* 0x0000640019387a24 */ /* 0x000fe200078e02ff */
[----:B------:R-:W-:Y:S01]  /*1680*/  LOP3.LUT R0, R47, 0x7f, RZ, 0xc0, !PT ;  /* 0x0000007f2f007812 */ /* 0x000fe200078ec0ff */
[----:B------:R-:W-:Y:S01]  /*1690*/  IMAD R46, R118, 0x2, R48 ;  /* 0x00000002762e7824 */ /* 0x000fe200078e0230 */
[----:B------:R-:W-:-:S03]  /*16a0*/  SEL R9, R124, RZ, !P6 ;  /* 0x000000ff7c097207 */ /* 0x000fc60007000000 */
[----:B------:R-:W-:Y:S01]  /*16b0*/  IMAD R14, R0, c[0x0][0x18c], RZ ;  /* 0x00006300000e7a24 */ /* 0x000fe200078e02ff */
[----:B------:R-:W-:Y:S01]  /*16c0*/  SEL R0, R4, R5, !P2 ;  /* 0x0000000504007207 */ /* 0x000fe20005000000 */
[----:B------:R-:W-:Y:S01]  /*16d0*/  IMAD R44, R118, 0x2, R46 ;  /* 0x00000002762c7824 */ /* 0x000fe200078e022e */
[----:B------:R-:W-:-:S03]  /*16e0*/  ISETP.NE.U32.AND P6, PT, R9, RZ, PT ;  /* 0x000000ff0900720c */ /* 0x000fc60003fc5070 */
[----:B------:R1:W-:Y:S01]  /*16f0*/  STL [R1+0x250], R0 ;  /* 0x0002500001007387 */ /* 0x0003e20000100800 */
[----:B------:R-:W-:Y:S01]  /*1700*/  ISETP.GE.AND P5, PT, R16, c[0x0][0x180], PT ;  /* 0x0000600010007a0c */ /* 0x000fe20003fa6270 */
[----:B------:R-:W-:Y:S02]  /*1710*/  IMAD R42, R118, 0x2, R44 ;  /* 0x00000002762a7824 */ /* 0x000fe400078e022c */
[----:B------:R2:W-:Y:S01]  /*1720*/  STL [R1], R3 ;  /* 0x0000000301007387 */ /* 0x0005e20000100800 */
[----:B------:R-:W-:Y:S01]  /*1730*/  LOP3.LUT R9, R2, 0x14, RZ, 0xfc, !PT ;  /* 0x0000001402097812 */ /* 0x000fe200078efcff */
[----:B------:R-:W-:Y:S01]  /*1740*/  IMAD R16, R23, c[0x0][0x190], RZ ;  /* 0x0000640017107a24 */ /* 0x000fe200078e02ff */
[----:B------:R-:W-:Y:S01]  /*1750*/  ISETP.GE.AND P5, PT, R50, RZ, PT ;  /* 0x000000ff3200720c */ /* 0x000fe20003fa6270 */
[----:B------:R-:W-:Y:S01]  /*1760*/  IMAD R40, R118, 0x2, R42 ;  /* 0x0000000276287824 */ /* 0x000fe200078e022a */
[----:B-1----:R-:W3:Y:S01]  /*1770*/  LDL R0, [R1+0xb4] ;  /* 0x0000b40001007983 */ /* 0x002ee20000100800 */
[----:B--2---:R-:W-:-:S02]  /*1780*/  IMAD.SHL.U32 R3, R14, 0x4, RZ ;  /* 0x000000040e037824 */ /* 0x004fc400078e00ff */
[----:B------:R-:W-:Y:S02]  /*1790*/  IMAD.SHL.U32 R2, R54, 0x4, RZ ;  /* 0x0000000436027824 */ /* 0x000fe400078e00ff */
[----:B------:R-:W-:Y:S01]  /*17a0*/  IMAD.SHL.U32 R50, R28, 0x4, RZ ;  /* 0x000000041c327824 */ /* 0x000fe200078e00ff */
[----:B------:R-:W-:-:S05]  /*17b0*/  IADD3 R120, P2, R3, c[0x0][0x168], RZ ;  /* 0x00005a0003787a10 */ /* 0x000fca0007f5e0ff */
[----:B------:R-:W-:Y:S02]  /*17c0*/  @!P5 IMAD.MOV R6, RZ, RZ, -R6 ;  /* 0x000000ffff06d224 */ /* 0x000fe400078e0a06 */
[----:B------:R-:W-:Y:S01]  /*17d0*/  IMAD R38, R118, 0x2, R40 ;  /* 0x0000000276267824 */ /* 0x000fe200078e0228 */
[----:B------:R-:W-:Y:S02]  /*17e0*/  LEA.HI.X.SX32 R121, R14, c[0x0][0x16c], 0x2, P2 ;  /* 0x00005b000e797a11 */ /* 0x000fe400010f16ff */
[----:B------:R-:W-:Y:S01]  /*17f0*/  ISETP.GE.AND P2, PT, R9, c[0x0][0x180], PT ;  /* 0x0000600009007a0c */ /* 0x000fe20003f46270 */
[----:B------:R-:W-:Y:S01]  /*1800*/  STL [R1+0x138], R3 ;  /* 0x0001380301007387 */ /* 0x000fe20000100800 */
[----:B------:R-:W-:Y:S02]  /*1810*/  IMAD.SHL.U32 R54, R26, 0x4, RZ ;  /* 0x000000041a367824 */ /* 0x000fe400078e00ff */
[----:B------:R-:W-:Y:S01]  /*1820*/  SEL R125, R124, RZ, !P2 ;  /* 0x000000ff7c7d7207 */ /* 0x000fe20005000000 */
[----:B------:R-:W-:Y:S01]  /*1830*/  IMAD.SHL.U32 R2, R30, 0x4, RZ ;  /* 0x000000041e027824 */ /* 0x000fe200078e00ff */
[----:B------:R-:W-:Y:S01]  /*1840*/  @!P0 LOP3.LUT R6, RZ, c[0x0][0x178], RZ, 0x33, !PT ;  /* 0x00005e00ff068a12 */ /* 0x000fe200078e33ff */
[----:B------:R-:W-:-:S02]  /*1850*/  IMAD R36, R118, 0x2, R38 ;  /* 0x0000000276247824 */ /* 0x000fc400078e0226 */
[----:B------:R1:W-:Y:S01]  /*1860*/  STL [R1+0x254], R125 ;  /* 0x0002547d01007387 */ /* 0x0003e20000100800 */
[----:B------:R-:W-:Y:S01]  /*1870*/  LEA R22, P0, R10, R120, 0x2 ;  /* 0x000000780a167211 */ /* 0x000fe200078010ff */
[----:B------:R-:W-:Y:S02]  /*1880*/  IMAD R9, R19, c[0x0][0x190], RZ ;  /* 0x0000640013097a24 */ /* 0x000fe400078e02ff */
[----:B------:R-:W-:Y:S02]  /*1890*/  IMAD R30, R21, c[0x0][0x190], RZ ;  /* 0x00006400151e7a24 */ /* 0x000fe400078e02ff */
[----:B------:R-:W-:Y:S02]  /*18a0*/  IMAD R14, R27, c[0x0][0x190], RZ ;  /* 0x000064001b0e7a24 */ /* 0x000fe400078e02ff */
[----:B------:R-:W-:Y:S01]  /*18b0*/  IMAD R32, R118, 0x2, R36 ;  /* 0x0000000276207824 */ /* 0x000fe200078e0224 */
[----:B-1----:R-:W2:Y:S01]  /*18c0*/  LDL R125, [R1+0x128] ;  /* 0x00012800017d7983 */ /* 0x002ea20000100800 */
[----:B------:R-:W-:-:S02]  /*18d0*/  LEA.HI.X.SX32 R23, R10, R121, 0x2, P0 ;  /* 0x000000790a177211 */ /* 0x000fc400000f16ff */
[C---:B------:R-:W-:Y:S01]  /*18e0*/  IMAD R34, R118.reuse, 0x2, R32 ;  /* 0x0000000276227824 */ /* 0x040fe200078e0220 */
[----:B------:R-:W-:Y:S03]  /*18f0*/  STL [R1+0x24c], R124 ;  /* 0x00024c7c01007387 */ /* 0x000fe60000100800 */
[C---:B------:R-:W-:Y:S01]  /*1900*/  IMAD R33, R118.reuse, 0x2, R34 ;  /* 0x0000000276217824 */ /* 0x040fe200078e0222 */
[----:B------:R-:W-:Y:S03]  /*1910*/  STL [R1+0xdc], R50 ;  /* 0x0000dc3201007387 */ /* 0x000fe60000100800 */
[C---:B------:R-:W-:Y:S01]  /*1920*/  IMAD R35, R118.reuse, 0x2, R33 ;  /* 0x0000000276237824 */ /* 0x040fe200078e0221 */
[----:B------:R-:W-:Y:S03]  /*1930*/  STL [R1+0xd8], R54 ;  /* 0x0000d83601007387 */ /* 0x000fe60000100800 */
[----:B------:R-:W-:-:S04]  /*1940*/  IMAD R37, R118, 0x2, R35 ;  /* 0x0000000276257824 */ /* 0x000fc800078e0223 */
[----:B------:R-:W-:-:S04]  /*1950*/  IMAD R39, R118, 0x2, R37 ;  /* 0x0000000276277824 */ /* 0x000fc800078e0225 */
[----:B------:R-:W-:-:S04]  /*1960*/  IMAD R41, R118, 0x2, R39 ;  /* 0x0000000276297824 */ /* 0x000fc800078e0227 */
[----:B------:R-:W-:-:S04]  /*1970*/  IMAD R43, R118, 0x2, R41 ;  /* 0x00000002762b7824 */ /* 0x000fc800078e0229 */
[----:B------:R-:W-:-:S04]  /*1980*/  IMAD R45, R118, 0x2, R43 ;  /* 0x00000002762d7824 */ /* 0x000fc800078e022b */
[----:B------:R-:W-:-:S04]  /*1990*/  IMAD R47, R118, 0x2, R45 ;  /* 0x00000002762f7824 */ /* 0x000fc800078e022d */
[----:B------:R-:W-:Y:S02]  /*19a0*/  IMAD R49, R118, 0x2, R47 ;  /* 0x0000000276317824 */ /* 0x000fe400078e022f */
[----:B---3--:R-:W-:Y:S02]  /*19b0*/  IMAD.SHL.U32 R4, R0, 0x4, RZ ;  /* 0x0000000400047824 */ /* 0x008fe400078e00ff */
[----:B--2---:R-:W-:-:S05]  /*19c0*/  IMAD.SHL.U32 R5, R125, 0x4, RZ ;  /* 0x000000047d057824 */ /* 0x004fca00078e00ff */
[----:B------:R1:W-:Y:S04]  /*19d0*/  STL [R1+0xd4], R5 ;  /* 0x0000d40501007387 */ /* 0x0003e80000100800 */
[----:B------:R2:W-:Y:S01]  /*19e0*/  STL [R1+0xd0], R4 ;  /* 0x0000d00401007387 */ /* 0x0005e20000100800 */
[----:B-1----:R-:W-:Y:S02]  /*19f0*/  IMAD R5, R11, c[0x0][0x190], RZ ;  /* 0x000064000b057a24 */ /* 0x002fe400078e02ff */
[----:B--2---:R-:W-:Y:S01]  /*1a00*/  IMAD R4, R12, c[0x0][0x190], RZ ;  /* 0x000064000c047a24 */ /* 0x004fe200078e02ff */
[C---:B------:R-:W-:Y:S01]  /*1a10*/  LEA R12, P2, R7.reuse, R120, 0x2 ;  /* 0x00000078070c7211 */ /* 0x040fe200078410ff */
[----:B------:R-:W-:Y:S03]  /*1a20*/  STL [R1+0x124], R7 ;  /* 0x0001240701007387 */ /* 0x000fe60000100800 */
[----:B------:R-:W-:-:S02]  /*1a30*/  LEA.HI.X.SX32 R13, R7, R121, 0x2, P2 ;  /* 0x00000079070d7211 */ /* 0x000fc400010f16ff */
[CC--:B------:R-:W-:Y:S01]  /*1a40*/  LEA R20, P2, R5.reuse, R120.reuse, 0x2 ;  /* 0x0000007805147211 */ /* 0x0c0fe200078410ff */
[----:B------:R-:W-:Y:S01]  /*1a50*/  STL [R1+0x120], R10 ;  /* 0x0001200a01007387 */ /* 0x000fe20000100800 */
[-C--:B------:R-:W-:Y:S02]  /*1a60*/  LEA R28, P0, R4, R120.reuse, 0x2 ;  /* 0x00000078041c7211 */ /* 0x080fe400078010ff */
[----:B------:R-:W-:Y:S01]  /*1a70*/  LEA.HI.X.SX32 R21, R5, R121, 0x2, P2 ;  /* 0x0000007905157211 */ /* 0x000fe200010f16ff */
[----:B------:R-:W-:Y:S01]  /*1a80*/  STL [R1+0x11c], R5 ;  /* 0x00011c0501007387 */ /* 0x000fe20000100800 */
[----:B------:R-:W-:-:S03]  /*1a90*/  LEA R24, P2, R15, R120, 0x2 ;  /* 0x000000780f187211 */ /* 0x000fc600078410ff */
[----:B------:R1:W-:Y:S01]  /*1aa0*/  STL [R1+0x118], R4 ;  /* 0x0001180401007387 */ /* 0x0003e20000100800 */
[----:B------:R-:W-:-:S03]  /*1ab0*/  LEA.HI.X.SX32 R29, R4, R121, 0x2, P0 ;  /* 0x00000079041d7211 */ /* 0x000fc600000f16ff */
[----:B------:R-:W-:Y:S01]  /*1ac0*/  STL [R1+0x114], R15 ;  /* 0x0001140f01007387 */ /* 0x000fe20000100800 */
[----:B------:R-:W-:-:S03]  /*1ad0*/  LEA.HI.X.SX32 R25, R15, R121, 0x2, P2 ;  /* 0x000000790f197211 */ /* 0x000fc600010f16ff */
[----:B------:R-:W-:Y:S01]  /*1ae0*/  STL [R1+0x110], R17 ;  /* 0x0001101101007387 */ /* 0x000fe20000100800 */
[-C--:B------:R-:W-:Y:S02]  /*1af0*/  LEA R26, P2, R9, R120.reuse, 0x2 ;  /* 0x00000078091a7211 */ /* 0x080fe400078410ff */
[C---:B-1----:R-:W-:Y:S01]  /*1b00*/  LEA R4, P0, R17.reuse, R120, 0x2 ;  /* 0x0000007811047211 */ /* 0x042fe200078010ff */
[----:B------:R-:W-:Y:S04]  /*1b10*/  STL [R1+0x10c], R9 ;  /* 0x00010c0901007387 */ /* 0x000fe80000100800 */
[----:B------:R-:W-:Y:S01]  /*1b20*/  STL [R1+0x108], R18 ;  /* 0x0001081201007387 */ /* 0x000fe20000100800 */
[----:B------:R-:W-:-:S03]  /*1b30*/  LEA.HI.X.SX32 R5, R17, R121, 0x2, P0 ;  /* 0x0000007911057211 */ /* 0x000fc600000f16ff */
[----:B------:R-:W-:Y:S01]  /*1b40*/  STL [R1+0x104], R30 ;  /* 0x0001041e01007387 */ /* 0x000fe20000100800 */
[----:B------:R-:W-:-:S03]  /*1b50*/  LEA R10, P0, R18, R120, 0x2 ;  /* 0x00000078120a7211 */ /* 0x000fc600078010ff */
[----:B------:R-:W-:Y:S01]  /*1b60*/  STL [R1+0x100], R16 ;  /* 0x0001001001007387 */ /* 0x000fe20000100800 */
[----:B------:R-:W-:-:S03]  /*1b70*/  LEA.HI.X.SX32 R27, R9, R121, 0x2, P2 ;  /* 0x00000079091b7211 */ /* 0x000fc600010f16ff */
[----:B------:R1:W-:Y:S04]  /*1b80*/  STL.64 [R1+0x1a8], R12 ;  /* 0x0001a80c01007387 */ /* 0x0003e80000100a00 */
[----:B------:R-:W-:Y:S04]  /*1b90*/  STL [R1+0xfc], R56 ;  /* 0x0000fc3801007387 */ /* 0x000fe80000100800 */
[----:B------:R-:W-:Y:S01]  /*1ba0*/  STL.64 [R1+0x1b0], R22 ;  /* 0x0001b01601007387 */ /* 0x000fe20000100a00 */
[----:B-1----:R-:W-:-:S03]  /*1bb0*/  IMAD R13, R8, c[0x0][0x190], RZ ;  /* 0x00006400080d7a24 */ /* 0x002fc600078e02ff */
[----:B------:R-:W-:Y:S01]  /*1bc0*/  STL.64 [R1+0x1b8], R20 ;  /* 0x0001b81401007387 */ /* 0x000fe20000100a00 */
[----:B------:R-:W-:Y:S01]  /*1bd0*/  LEA R8, P2, R30, R120, 0x2 ;  /* 0x000000781e087211 */ /* 0x000fe200078410ff */
[----:B------:R-:W-:Y:S02]  /*1be0*/  IMAD R12, R31, c[0x0][0x190], RZ ;  /* 0x000064001f0c7a24 */ /* 0x000fe400078e02ff */
[----:B------:R-:W-:Y:S01]  /*1bf0*/  STL [R1+0xf8], R14 ;  /* 0x0000f80e01007387 */ /* 0x000fe20000100800 */
[----:B------:R-:W-:-:S03]  /*1c00*/  LEA.HI.X.SX32 R11, R18, R121, 0x2, P0 ;  /* 0x00000079120b7211 */ /* 0x000fc600000f16ff */
[----:B------:R-:W-:Y:S01]  /*1c10*/  STL.64 [R1+0x1c0], R28 ;  /* 0x0001c01c01007387 */ /* 0x000fe20000100a00 */
[----:B------:R-:W-:-:S03]  /*1c20*/  LEA.HI.X.SX32 R9, R30, R121, 0x2, P2 ;  /* 0x000000791e097211 */ /* 0x000fc600010f16ff */
[----:B------:R-:W-:Y:S01]  /*1c30*/  STL.64 [R1+0x1c8], R24 ;  /* 0x0001c81801007387 */ /* 0x000fe20000100a00 */
[-C--:B------:R-:W-:Y:S02]  /*1c40*/  LEA R18, P0, R16, R120.reuse, 0x2 ;  /* 0x0000007810127211 */ /* 0x080fe400078010ff */
[----:B------:R-:W-:Y:S01]  /*1c50*/  LEA R30, P2, R56, R120, 0x2 ;  /* 0x00000078381e7211 */ /* 0x000fe200078410ff */
[----:B------:R-:W-:Y:S04]  /*1c60*/  STL [R1+0xf4], R13 ;  /* 0x0000f40d01007387 */ /* 0x000fe80000100800 */
[----:B------:R1:W-:Y:S01]  /*1c70*/  STL.64 [R1+0x1d0], R4 ;  /* 0x0001d00401007387 */ /* 0x0003e20000100a00 */
[----:B------:R-:W-:-:S03]  /*1c80*/  LEA.HI.X.SX32 R19, R16, R121, 0x2, P0 ;  /* 0x0000007910137211 */ /* 0x000fc600000f16ff */
[----:B------:R-:W-:Y:S01]  /*1c90*/  STL.64 [R1+0x1d8], R26 ;  /* 0x0001d81a01007387 */ /* 0x000fe20000100a00 */
[----:B------:R-:W-:-:S03]  /*1ca0*/  LEA.HI.X.SX32 R31, R56, R121, 0x2, P2 ;  /* 0x00000079381f7211 */ /* 0x000fc600010f16ff */
[----:B------:R-:W-:Y:S01]  /*1cb0*/  STL [R1+0xf0], R12 ;  /* 0x0000f00c01007387 */ /* 0x000fe20000100800 */
[----:B-1----:R-:W-:-:S03]  /*1cc0*/  IMAD R4, R6, c[0x0][0x184], RZ ;  /* 0x0000610006047a24 */ /* 0x002fc600078e02ff */
[----:B------:R-:W-:Y:S01]  /*1cd0*/  STL.64 [R1+0x1e0], R10 ;  /* 0x0001e00a01007387 */ /* 0x000fe20000100a00 */
[CC--:B------:R-:W-:Y:S02]  /*1ce0*/  LEA R16, P0, R14.reuse, R120.reuse, 0x2 ;  /* 0x000000780e107211 */ /* 0x0c0fe400078010ff */
[CC--:B------:R-:W-:Y:S01]  /*1cf0*/  LEA R6, P2, R13.reuse, R120.reuse, 0x2 ;  /* 0x000000780d067211 */ /* 0x0c0fe200078410ff */
[----:B------:R1:W-:Y:S01]  /*1d00*/  STL.64 [R1+0x1e8], R8 ;  /* 0x0001e80801007387 */ /* 0x0003e20000100a00 */
[-C--:B------:R-:W-:Y:S02]  /*1d10*/  LEA.HI.X.SX32 R17, R14, R121.reuse, 0x2, P0 ;  /* 0x000000790e117211 */ /* 0x080fe400000f16ff */
[-C--:B------:R-:W-:Y:S02]  /*1d20*/  LEA.HI.X.SX32 R7, R13, R121.reuse, 0x2, P2 ;  /* 0x000000790d077211 */ /* 0x080fe400010f16ff */
[----:B------:R-:W-:Y:S01]  /*1d30*/  LEA R14, P2, R12, R120, 0x2 ;  /* 0x000000780c0e7211 */ /* 0x000fe200078410ff */
[----:B-1----:R-:W-:Y:S01]  /*1d40*/  IMAD.SHL.U32 R8, R4, 0x4, RZ ;  /* 0x0000000404087824 */ /* 0x002fe200078e00ff */
[----:B------:R1:W-:Y:S04]  /*1d50*/  STL [R1+0xe4], R4 ;  /* 0x0000e40401007387 */ /* 0x0003e80000100800 */
[----:B------:R-:W-:Y:S01]  /*1d60*/  IADD3 R117, P0, R8, c[0x0][0x160], RZ ;  /* 0x0000580008757a10 */ /* 0x000fe20007f1e0ff */
[----:B------:R2:W-:Y:S01]  /*1d70*/  STL.64 [R1+0x1f0], R18 ;  /* 0x0001f01201007387 */ /* 0x0005e20000100a00 */
[----:B------:R-:W-:-:S02]  /*1d80*/  LEA.HI.X.SX32 R15, R12, R121, 0x2, P2 ;  /* 0x000000790c0f7211 */ /* 0x000fc400010f16ff */
[----:B------:R-:W-:Y:S01]  /*1d90*/  LEA.HI.X.SX32 R119, R4, c[0x0][0x164], 0x2, P0 ;  /* 0x0000590004777a11 */ /* 0x000fe200000f16ff */
[----:B------:R-:W-:Y:S01]  /*1da0*/  STL.64 [R1+0x1f8], R30 ;  /* 0x0001f81e01007387 */ /* 0x000fe20000100a00 */
[----:B-1----:R-:W-:-:S03]  /*1db0*/  LEA R4, P0, R48, R117, 0x2 ;  /* 0x0000007530047211 */ /* 0x002fc600078010ff */
[----:B------:R-:W-:Y:S04]  /*1dc0*/  STL [R1+0x130], R8 ;  /* 0x0001300801007387 */ /* 0x000fe80000100800 */
[----:B------:R-:W-:Y:S04]  /*1dd0*/  STL.64 [R1+0x200], R16 ;  /* 0x0002001001007387 */ /* 0x000fe80000100a00 */
[----:B------:R-:W-:Y:S04]  /*1de0*/  STL.64 [R1+0x208], R6 ;  /* 0x0002080601007387 */ /* 0x000fe80000100a00 */
[----:B------:R1:W-:Y:S04]  /*1df0*/  STL.64 [R1+0x210], R14 ;  /* 0x0002100e01007387 */ /* 0x0003e80000100a00 */
[----:B------:R-:W-:Y:S01]  /*1e00*/  STL [R1+0x40], R4 ;  /* 0x0000400401007387 */ /* 0x000fe20000100800 */
[----:B--2---:R-:W-:-:S03]  /*1e10*/  IMAD.MOV.U32 R19, RZ, RZ, R2 ;  /* 0x000000ffff137224 */ /* 0x004fc600078e0002 */
[----:B------:R-:W2:Y:S04]  /*1e20*/  LDL R24, [R1+0xe0] ;  /* 0x0000e00001187983 */ /* 0x000ea80000100800 */
[----:B-1----:R1:W3:Y:S04]  /*1e30*/  LDL.64 R14, [R1+0x40] ;  /* 0x00004000010e7983 */ /* 0x0022e80000100a00 */
[----:B------:R-:W4:Y:S04]  /*1e40*/  LDL R27, [R1+0xb8] ;  /* 0x0000b800011b7983 */ /* 0x000f280000100800 */
[----:B------:R-:W2:Y:S04]  /*1e50*/  LDL R5, [R1+0xb0] ;  /* 0x0000b00001057983 */ /* 0x000ea80000100800 */
[----:B------:R-:W2:Y:S04]  /*1e60*/  LDL R124, [R1+0xa8] ;  /* 0x0000a800017c7983 */ /* 0x000ea80000100800 */
[----:B------:R-:W2:Y:S04]  /*1e70*/  LDL R25, [R1+0xa4] ;  /* 0x0000a40001197983 */ /* 0x000ea80000100800 */
[----:B------:R-:W2:Y:S01]  /*1e80*/  LDL R2, [R1+0xa0] ;  /* 0x0000a00001027983 */ /* 0x000ea20000100800 */
[----:B------:R-:W-:-:S04]  /*1e90*/  IMAD R51, R118, 0x2, R49 ;  /* 0x0000000276337824 */ /* 0x000fc800078e0231 */
[----:B------:R-:W-:-:S04]  /*1ea0*/  IMAD R53, R118, 0x2, R51 ;  /* 0x0000000276357824 */ /* 0x000fc800078e0233 */
[----:B------:R-:W-:-:S04]  /*1eb0*/  IMAD R55, R118, 0x2, R53 ;  /* 0x0000000276377824 */ /* 0x000fc800078e0235 */
[----:B------:R-:W-:-:S04]  /*1ec0*/  IMAD R57, R118, 0x2, R55 ;  /* 0x0000000276397824 */ /* 0x000fc800078e0237 */
[----:B------:R-:W-:Y:S01]  /*1ed0*/  IMAD R59, R118, 0x2, R57 ;  /* 0x00000002763b7824 */ /* 0x000fe200078e0239 */
[----:B------:R-:W-:-:S03]  /*1ee0*/  LEA R28, P2, R46, R117, 0x2 ;  /* 0x000000752e1c7211 */ /* 0x000fc600078410ff */
[----:B------:R-:W-:Y:S01]  /*1ef0*/  IMAD R61, R118, 0x2, R59 ;  /* 0x00000002763d7824 */ /* 0x000fe200078e023b */
[----:B------:R-:W-:Y:S02]  /*1f00*/  LEA.HI.X.SX32 R29, R46, R119, 0x2, P2 ;  /* 0x000000772e1d7211 */ /* 0x000fe400010f16ff */
[----:B------:R-:W-:Y:S01]  /*1f10*/  LEA R20, P2, R42, R117, 0x2 ;  /* 0x000000752a147211 */ /* 0x000fe200078410ff */
[----:B------:R-:W-:-:S03]  /*1f20*/  IMAD R63, R118, 0x2, R61 ;  /* 0x00000002763f7824 */ /* 0x000fc600078e023d */
[----:B------:R-:W-:Y:S01]  /*1f30*/  LEA.HI.X.SX32 R21, R42, R119, 0x2, P2 ;  /* 0x000000772a157211 */ /* 0x000fe200010f16ff */
[----:B------:R-:W-:Y:S01]  /*1f40*/  IMAD R65, R118, 0x2, R63 ;  /* 0x0000000276417824 */ /* 0x000fe200078e023f */
[----:B------:R-:W-:-:S03]  /*1f50*/  LEA R22, P2, R38, R117, 0x2 ;  /* 0x0000007526167211 */ /* 0x000fc600078410ff */
[----:B------:R-:W-:Y:S01]  /*1f60*/  IMAD R67, R118, 0x2, R65 ;  /* 0x0000000276437824 */ /* 0x000fe200078e0241 */
[----:B------:R-:W-:-:S03]  /*1f70*/  LEA.HI.X.SX32 R23, R38, R119, 0x2, P2 ;  /* 0x0000007726177211 */ /* 0x000fc600010f16ff */
[----:B------:R-:W-:-:S04]  /*1f80*/  IMAD R69, R118, 0x2, R67 ;  /* 0x0000000276457824 */ /* 0x000fc800078e0243 */
[----:B------:R-:W-:-:S04]  /*1f90*/  IMAD R71, R118, 0x2, R69 ;  /* 0x0000000276477824 */ /* 0x000fc800078e0245 */
[----:B------:R-:W-:Y:S01]  /*1fa0*/  IMAD R73, R118, 0x2, R71 ;  /* 0x0000000276497824 */ /* 0x000fe200078e0247 */
[----:B------:R-:W-:Y:S01]  /*1fb0*/  LEA R12, P2, R32, R117, 0x2 ;  /* 0x00000075200c7211 */ /* 0x000fe200078410ff */
[----:B------:R-:W-:Y:S02]  /*1fc0*/  IMAD.MOV.U32 R9, RZ, RZ, R50 ;  /* 0x000000ffff097224 */ /* 0x000fe400078e0032 */
[----:B------:R-:W-:Y:S01]  /*1fd0*/  IMAD R75, R118, 0x2, R73 ;  /* 0x00000002764b7824 */ /* 0x000fe200078e0249 */
[----:B------:R-:W-:Y:S01]  /*1fe0*/  LEA.HI.X.SX32 R13, R32, R119, 0x2, P2 ;  /* 0x00000077200d7211 */ /* 0x000fe200010f16ff */
[----:B------:R-:W-:Y:S02]  /*1ff0*/  IMAD.MOV.U32 R11, RZ, RZ, R54 ;  /* 0x000000ffff0b7224 */ /* 0x000fe400078e0036 */
[----:B------:R-:W-:Y:S01]  /*2000*/  IMAD R77, R118, 0x2, R75 ;  /* 0x00000002764d7824 */ /* 0x000fe200078e024b */
[----:B------:R-:W-:-:S03]  /*2010*/  LEA R32, P2, R33, R117, 0x2 ;  /* 0x0000007521207211 */ /* 0x000fc600078410ff */
[----:B------:R-:W-:Y:S01]  /*2020*/  IMAD R79, R118, 0x2, R77 ;  /* 0x00000002764f7824 */ /* 0x000fe200078e024d */
[----:B------:R-:W-:-:S03]  /*2030*/  LEA.HI.X.SX32 R33, R33, R119, 0x2, P2 ;  /* 0x0000007721217211 */ /* 0x000fc600010f16ff */
[----:B------:R-:W-:-:S04]  /*2040*/  IMAD R81, R118, 0x2, R79 ;  /* 0x0000000276517824 */ /* 0x000fc800078e024f */
[----:B------:R-:W-:-:S04]  /*2050*/  IMAD R83, R118, 0x2, R81 ;  /* 0x0000000276537824 */ /* 0x000fc800078e0251 */
[----:B------:R-:W-:Y:S01]  /*2060*/  IMAD R85, R118, 0x2, R83 ;  /* 0x0000000276557824 */ /* 0x000fe200078e0253 */
[----:B---3--:R-:W-:Y:S01]  /*2070*/  LEA.HI.X.SX32 R15, R48, R119, 0x2, P0 ;  /* 0x00000077300f7211 */ /* 0x008fe200000f16ff */
[----:B------:R-:W-:-:S04]  /*2080*/  IMAD.MOV.U32 R14, RZ, RZ, R4 ;  /* 0x000000ffff0e7224 */ /* 0x000fc800078e0004 */
[----:B------:R-:W-:Y:S04]  /*2090*/  STL [R1+0x44], R15 ;  /* 0x0000440f01007387 */ /* 0x000fe80000100800 */
[----:B------:R3:W-:Y:S04]  /*20a0*/  STL.64 [R1+0x218], R14 ;  /* 0x0002180e01007387 */ /* 0x0007e80000100a00 */
[----:B---3--:R-:W3:Y:S01]  /*20b0*/  LDL R15, [R1+0xac] ;  /* 0x0000ac00010f7983 */ /* 0x008ee20000100800 */
[----:B------:R-:W-:-:S04]  /*20c0*/  LEA R6, P0, R44, R117, 0x2 ;  /* 0x000000752c067211 */ /* 0x000fc800078010ff */
[----:B------:R-:W-:Y:S02]  /*20d0*/  LEA.HI.X.SX32 R7, R44, R119, 0x2, P0 ;  /* 0x000000772c077211 */ /* 0x000fe400000f16ff */
        /* <DEDUP_REMOVED lines=16> */
[-C--:B------:R-:W-:Y:S02]  /*21e0*/  LEA R54, P0, R55, R117.reuse, 0x2 ;  /* 0x0000007537367211 */ /* 0x080fe400078010ff */
[----:B------:R-:W-:Y:S02]  /*21f0*/  LEA R36, P2, R37, R117, 0x2 ;  /* 0x0000007525247211 */ /* 0x000fe400078410ff */
[----:B------:R-:W-:Y:S02]  /*2200*/  LEA.HI.X.SX32 R55, R55, R119, 0x2, P0 ;  /* 0x0000007737377211 */ /* 0x000fe400000f16ff */
[----:B------:R-:W-:Y:S02]  /*2210*/  LEA R58, P0, R59, R117, 0x2 ;  /* 0x000000753b3a7211 */ /* 0x000fe400078010ff */
[----:B------:R-:W-:-:S02]  /*2220*/  LEA.HI.X.SX32 R37, R37, R119, 0x2, P2 ;  /* 0x0000007725257211 */ /* 0x000fc400010f16ff */
[----:B------:R-:W-:Y:S02]  /*2230*/  LEA.HI.X.SX32 R59, R59, R119, 0x2, P0 ;  /* 0x000000773b3b7211 */ /* 0x000fe400000f16ff */
[-C--:B------:R-:W-:Y:S02]  /*2240*/  LEA R40, P2, R41, R117.reuse, 0x2 ;  /* 0x0000007529287211 */ /* 0x080fe400078410ff */
[----:B------:R-:W-:Y:S02]  /*2250*/  LEA R62, P0, R63, R117, 0x2 ;  /* 0x000000753f3e7211 */ /* 0x000fe400078010ff */
[-C--:B------:R-:W-:Y:S02]  /*2260*/  LEA.HI.X.SX32 R41, R41, R119.reuse, 0x2, P2 ;  /* 0x0000007729297211 */ /* 0x080fe400010f16ff */
[----:B------:R-:W-:Y:S02]  /*2270*/  LEA.HI.X.SX32 R63, R63, R119, 0x2, P0 ;  /* 0x000000773f3f7211 */ /* 0x000fe400000f16ff */
[----:B------:R-:W-:-:S02]  /*2280*/  LEA R44, P2, R45, R117, 0x2 ;  /* 0x000000752d2c7211 */ /* 0x000fc400078410ff */
[----:B------:R-:W-:Y:S01]  /*2290*/  LEA R66, P0, R67, R117, 0x2 ;  /* 0x0000007543427211 */ /* 0x000fe200078010ff */
[C---:B------:R-:W-:Y:S01]  /*22a0*/  IMAD R87, R118.reuse, 0x2, R85 ;  /* 0x0000000276577824 */ /* 0x040fe200078e0255 */
[-C--:B------:R-:W-:Y:S02]  /*22b0*/  LEA.HI.X.SX32 R45, R45, R119.reuse, 0x2, P2 ;  /* 0x000000772d2d7211 */ /* 0x080fe400010f16ff */
[----:B------:R-:W-:Y:S01]  /*22c0*/  LEA.HI.X.SX32 R67, R67, R119, 0x2, P0 ;  /* 0x0000007743437211 */ /* 0x000fe200000f16ff */
[----:B------:R-:W-:Y:S01]  /*22d0*/  IMAD R89, R118, 0x2, R87 ;  /* 0x0000000276597824 */ /* 0x000fe200078e0257 */
[-C--:B------:R-:W-:Y:S02]  /*22e0*/  LEA R48, P2, R49, R117.reuse, 0x2 ;  /* 0x0000007531307211 */ /* 0x080fe400078410ff */
[----:B------:R-:W-:Y:S01]  /*22f0*/  LEA R70, P0, R71, R117, 0x2 ;  /* 0x0000007547467211 */ /* 0x000fe200078010ff */
[----:B------:R-:W-:Y:S01]  /*2300*/  IMAD.SHL.U32 R3, R52, 0x4, RZ ;  /* 0x0000000434037824 */ /* 0x000fe200078e00ff */
[-C--:B------:R-:W-:Y:S01]  /*2310*/  LEA.HI.X.SX32 R49, R49, R119.reuse, 0x2, P2 ;  /* 0x0000007731317211 */ /* 0x080fe200010f16ff */
[----:B------:R-:W-:Y:S01]  /*2320*/  IMAD.MOV.U32 R10, RZ, RZ, R52 ;  /* 0x000000ffff0a7224 */ /* 0x000fe200078e0034 */
[----:B------:R-:W-:Y:S01]  /*2330*/  LEA.HI.X.SX32 R71, R71, R119, 0x2, P0 ;  /* 0x0000007747477211 */ /* 0x000fe200000f16ff */
[----:B------:R-:W-:Y:S01]  /*2340*/  IMAD R91, R118, 0x2, R89 ;  /* 0x00000002765b7824 */ /* 0x000fe200078e0259 */
[----:B------:R-:W-:-:S02]  /*2350*/  LEA R52, P2, R53, R117, 0x2 ;  /* 0x0000007535347211 */ /* 0x000fc400078410ff */
[----:B------:R-:W-:Y:S01]  /*2360*/  LEA R74, P0, R75, R117, 0x2 ;  /* 0x000000754b4a7211 */ /* 0x000fe200078010ff */
[C---:B------:R-:W-:Y:S01]  /*2370*/  IMAD R93, R118.reuse, 0x2, R91 ;  /* 0x00000002765d7824 */ /* 0x040fe200078e025b */
[-C--:B------:R-:W-:Y:S02]  /*2380*/  LEA.HI.X.SX32 R53, R53, R119.reuse, 0x2, P2 ;  /* 0x0000007735357211 */ /* 0x080fe400010f16ff */
[----:B------:R-:W-:Y:S02]  /*2390*/  LEA.HI.X.SX32 R75, R75, R119, 0x2, P0 ;  /* 0x000000774b4b7211 */ /* 0x000fe400000f16ff */
[-C--:B------:R-:W-:Y:S02]  /*23a0*/  LEA R56, P2, R57, R117.reuse, 0x2 ;  /* 0x0000007539387211 */ /* 0x080fe400078410ff */
[----:B------:R-:W-:Y:S01]  /*23b0*/  LEA R78, P0, R79, R117, 0x2 ;  /* 0x000000754f4e7211 */ /* 0x000fe200078010ff */
[----:B------:R-:W-:Y:S01]  /*23c0*/  IMAD.MOV.U32 R4, RZ, RZ, R3 ;  /* 0x000000ffff047224 */ /* 0x000fe200078e0003 */
[-C--:B------:R-:W-:Y:S01]  /*23d0*/  LEA.HI.X.SX32 R57, R57, R119.reuse, 0x2, P2 ;  /* 0x0000007739397211 */ /* 0x080fe200010f16ff */
[----:B------:R-:W-:Y:S01]  /*23e0*/  IMAD R95, R118, 0x2, R93 ;  /* 0x00000002765f7824 */ /* 0x000fe200078e025d */
[----:B------:R-:W1:Y:S01]  /*23f0*/  S2R R3, SR_TID.X ;  /* 0x0000000000037919 */ /* 0x000e620000002100 */
[----:B------:R-:W-:-:S02]  /*2400*/  LEA.HI.X.SX32 R79, R79, R119, 0x2, P0 ;  /* 0x000000774f4f7211 */ /* 0x000fc400000f16ff */
[-C--:B------:R-:W-:Y:S02]  /*2410*/  LEA R60, P2, R61, R117.reuse, 0x2 ;  /* 0x000000753d3c7211 */ /* 0x080fe400078410ff */
[----:B------:R-:W-:Y:S01]  /*2420*/  LEA R82, P0, R83, R117, 0x2 ;  /* 0x0000007553527211 */ /* 0x000fe200078010ff */
[C---:B------:R-:W-:Y:S01]  /*2430*/  IMAD R97, R118.reuse, 0x2, R95 ;  /* 0x0000000276617824 */ /* 0x040fe200078e025f */
[-C--:B------:R-:W-:Y:S02]  /*2440*/  LEA.HI.X.SX32 R61, R61, R119.reuse, 0x2, P2 ;  /* 0x000000773d3d7211 */ /* 0x080fe400010f16ff */
[----:B------:R-:W-:Y:S01]  /*2450*/  LEA.HI.X.SX32 R83, R83, R119, 0x2, P0 ;  /* 0x0000007753537211 */ /* 0x000fe200000f16ff */
[C---:B------:R-:W-:Y:S01]  /*2460*/  IMAD R99, R118.reuse, 0x2, R97 ;  /* 0x0000000276637824 */ /* 0x040fe200078e0261 */
[-C--:B------:R-:W-:Y:S02]  /*2470*/  LEA R64, P2, R65, R117.reuse, 0x2 ;  /* 0x0000007541407211 */ /* 0x080fe400078410ff */
[----:B------:R-:W-:Y:S01]  /*2480*/  LEA R86, P0, R87, R117, 0x2 ;  /* 0x0000007557567211 */ /* 0x000fe200078010ff */
[----:B------:R-:W-:Y:S01]  /*2490*/  IMAD R101, R118, 0x2, R99 ;  /* 0x0000000276657824 */ /* 0x000fe200078e0263 */
[----:B------:R-:W-:-:S02]  /*24a0*/  LEA.HI.X.SX32 R65, R65, R119, 0x2, P2 ;  /* 0x0000007741417211 */ /* 0x000fc400010f16ff */
[----:B------:R-:W-:Y:S02]  /*24b0*/  LEA.HI.X.SX32 R87, R87, R119, 0x2, P0 ;  /* 0x0000007757577211 */ /* 0x000fe400000f16ff */
[-C--:B------:R-:W-:Y:S02]  /*24c0*/  LEA R68, P2, R69, R117.reuse, 0x2 ;  /* 0x0000007545447211 */ /* 0x080fe400078410ff */
[----:B------:R-:W-:Y:S01]  /*24d0*/  LEA R90, P0, R91, R117, 0x2 ;  /* 0x000000755b5a7211 */ /* 0x000fe200078010ff */
[----:B------:R-:W-:Y:S01]  /*24e0*/  IMAD R103, R118, 0x2, R101 ;  /* 0x0000000276677824 */ /* 0x000fe200078e0265 */
[-C--:B------:R-:W-:Y:S02]  /*24f0*/  LEA.HI.X.SX32 R69, R69, R119.reuse, 0x2, P2 ;  /* 0x0000007745457211 */ /* 0x080fe400010f16ff */
[----:B------:R-:W-:Y:S02]  /*2500*/  LEA.HI.X.SX32 R91, R91, R119, 0x2, P0 ;  /* 0x000000775b5b7211 */ /* 0x000fe400000f16ff */
[----:B------:R-:W-:-:S02]  /*2510*/  LEA R72, P2, R73, R117, 0x2 ;  /* 0x0000007549487211 */ /* 0x000fc400078410ff */
[----:B------:R-:W-:Y:S01]  /*2520*/  LEA R94, P0, R95, R117, 0x2 ;  /* 0x000000755f5e7211 */ /* 0x000fe200078010ff */
[C---:B------:R-:W-:Y:S01]  /*2530*/  IMAD R105, R118.reuse, 0x2, R103 ;  /* 0x0000000276697824 */ /* 0x040fe200078e0267 */
[-C--:B------:R-:W-:Y:S02]  /*2540*/  LEA.HI.X.SX32 R73, R73, R119.reuse, 0x2, P2 ;  /* 0x0000007749497211 */ /* 0x080fe400010f16ff */
[----:B------:R-:W-:Y:S02]  /*2550*/  LEA.HI.X.SX32 R95, R95, R119, 0x2, P0 ;  /* 0x000000775f5f7211 */ /* 0x000fe400000f16ff */
[-C--:B------:R-:W-:Y:S02]  /*2560*/  LEA R76, P2, R77, R117.reuse, 0x2 ;  /* 0x000000754d4c7211 */ /* 0x080fe400078410ff */
[----:B------:R-:W-:Y:S01]  /*2570*/  LEA R98, P0, R99, R117, 0x2 ;  /* 0x0000007563627211 */ /* 0x000fe200078010ff */
[----:B------:R-:W-:Y:S01]  /*2580*/  IMAD R107, R118, 0x2, R105 ;  /* 0x00000002766b7824 */ /* 0x000fe200078e0269 */
[----:B-1----:R-:W-:-:S02]  /*2590*/  SHF.R.U32.HI R8, RZ, 0x8, R3 ;  /* 0x00000008ff087819 */ /* 0x002fc40000011603 */
[-C--:B------:R-:W-:Y:S02]  /*25a0*/  LEA.HI.X.SX32 R77, R77, R119.reuse, 0x2, P2 ;  /* 0x000000774d4d7211 */ /* 0x080fe400010f16ff */
[----:B------:R-:W-:Y:S01]  /*25b0*/  LEA.HI.X.SX32 R99, R99, R119, 0x2, P0 ;  /* 0x0000007763637211 */ /* 0x000fe200000f16ff */
[----:B------:R-:W-:Y:S01]  /*25c0*/  IMAD R109, R118, 0x2, R107 ;  /* 0x00000002766d7824 */ /* 0x000fe200078e026b */
[-C--:B------:R-:W-:Y:S02]  /*25d0*/  LEA R80, P2, R81, R117.reuse, 0x2 ;  /* 0x0000007551507211 */ /* 0x080fe400078410ff */
[----:B------:R-:W-:Y:S02]  /*25e0*/  LEA R102, P0, R103, R117, 0x2 ;  /* 0x0000007567667211 */ /* 0x000fe400078010ff */
[----:B------:R-:W-:Y:S01]  /*25f0*/  SGXT.U32 R8, R8, 0x1 ;  /* 0x000000010808781a */ /* 0x000fe20000000000 */
[----:B------:R-:W-:Y:S01]  /*2600*/  STL.64 [R1+0x38], R28 ;  /* 0x0000381c01007387 */ /* 0x000fe20000100a00 */
[-C--:B------:R-:W-:Y:S01]  /*2610*/  LEA.HI.X.SX32 R81, R81, R119.reuse, 0x2, P2 ;  /* 0x0000007751517211 */ /* 0x080fe200010f16ff */
[----:B------:R-:W-:Y:S01]  /*2620*/  IMAD R111, R118, 0x2, R109 ;  /* 0x00000002766f7824 */ /* 0x000fe200078e026d */
[----:B------:R-:W-:Y:S01]  /*2630*/  LEA.HI.X.SX32 R103, R103, R119, 0x2, P0 ;  /* 0x0000007767677211 */ /* 0x000fe200000f16ff */
[----:B------:R-:W-:Y:S01]  /*2640*/  STL.64 [R1+0x220], R28 ;  /* 0x0002201c01007387 */ /* 0x000fe20000100a00 */
[-C--:B------:R-:W-:Y:S01]  /*2650*/  LEA R84, P2, R85, R117.reuse, 0x2 ;  /* 0x0000007555547211 */ /* 0x080fe200078410ff */
[----:B------:R-:W-:Y:S01]  /*2660*/  IMAD R8, R8, c[0x0][0x188], RZ ;  /* 0x0000620008087a24 */ /* 0x000fe200078e02ff */
[----:B------:R-:W-:Y:S01]  /*2670*/  LEA R106, P0, R107, R117, 0x2 ;  /* 0x000000756b6a7211 */ /* 0x000fe200078010ff */
[----:B------:R-:W-:Y:S01]  /*2680*/  STL.64 [R1+0x30], R6 ;  /* 0x0000300601007387 */ /* 0x000fe20000100a00 */
[-C--:B------:R-:W-:Y:S01]  /*2690*/  LEA.HI.X.SX32 R85, R85, R119.reuse, 0x2, P2 ;  /* 0x0000007755557211 */ /* 0x080fe200010f16ff */
[----:B------:R-:W-:Y:S01]  /*26a0*/  IMAD.SHL.U32 R8, R8, 0x4, RZ ;  /* 0x0000000408087824 */ /* 0x000fe200078e00ff */
[----:B------:R-:W-:Y:S01]  /*26b0*/  LEA.HI.X.SX32 R107, R107, R119, 0x2, P0 ;  /* 0x000000776b6b7211 */ /* 0x000fe200000f16ff */
[----:B------:R-:W-:Y:S01]  /*26c0*/  STL.64 [R1+0x228], R6 ;  /* 0x0002280601007387 */ /* 0x000fe20000100a00 */
[----:B------:R-:W-:-:S02]  /*26d0*/  LEA R88, P2, R89, R117, 0x2 ;  /* 0x0000007559587211 */ /* 0x000fc400078410ff */
[----:B------:R-:W-:Y:S01]  /*26e0*/  LEA R110, P0, R111, R117, 0x2 ;  /* 0x000000756f6e7211 */ /* 0x000fe200078010ff */
[----:B------:R-:W-:Y:S01]  /*26f0*/  STL.64 [R1+0x28], R20 ;  /* 0x0000281401007387 */ /* 0x000fe20000100a00 */
[----:B------:R-:W-:-:S03]  /*2700*/  IMAD R113, R118, 0x2, R111 ;  /* 0x0000000276717824 */ /* 0x000fc600078e026f */
[----:B------:R-:W-:Y:S01]  /*2710*/  STL.64 [R1+0x230], R20 ;  /* 0x0002301401007387 */ /* 0x000fe20000100a00 */
[----:B------:R-:W-:-:S03]  /*2720*/  LEA.HI.X.SX32 R89, R89, R119, 0x2, P2 ;  /* 0x0000007759597211 */ /* 0x000fc600010f16ff */
[----:B------:R-:W-:Y:S01]  /*2730*/  STL.64 [R1+0x20], R16 ;  /* 0x0000201001007387 */ /* 0x000fe20000100a00 */
[----:B------:R-:W-:-:S03]  /*2740*/  LEA.HI.X.SX32 R111, R111, R119, 0x2, P0 ;  /* 0x000000776f6f7211 */ /* 0x000fc600000f16ff */
[----:B------:R-:W-:Y:S01]  /*2750*/  STL.64 [R1+0x238], R16 ;  /* 0x0002381001007387 */ /* 0x000fe20000100a00 */
[----:B------:R-:W-:-:S03]  /*2760*/  LEA R92, P2, R93, R117, 0x2 ;  /* 0x000000755d5c7211 */ /* 0x000fc600078410ff */
[----:B------:R-:W-:Y:S04]  /*2770*/  STL.64 [R1+0x18], R22 ;  /* 0x0000181601007387 */ /* 0x000fe80000100a00 */
[----:B------:R1:W-:Y:S01]  /*2780*/  STL.64 [R1+0x240], R22 ;  /* 0x0002401601007387 */ /* 0x0003e20000100a00 */
[----:B------:R-:W-:Y:S02]  /*2790*/  LEA.HI.X.SX32 R93, R93, R119, 0x2, P2 ;  /* 0x000000775d5d7211 */ /* 0x000fe400010f16ff */
[-C--:B------:R-:W-:Y:S02]  /*27a0*/  LEA R96, P2, R97, R117.reuse, 0x2 ;  /* 0x0000007561607211 */ /* 0x080fe400078410ff */
[----:B-1----:R-:W-:Y:S02]  /*27b0*/  IADD3 R22, P0, R8, R117, RZ ;  /* 0x0000007508167210 */ /* 0x002fe40007f1e0ff */
[----:B------:R-:W-:-:S04]  /*27c0*/  SHF.R.U32.HI R8, RZ, 0x8, R3 ;  /* 0x00000008ff087819 */ /* 0x000fc80000011603 */
[----:B------:R-:W-:Y:S02]  /*27d0*/  SGXT.U32 R8, R8, 0x1 ;  /* 0x000000010808781a */ /* 0x000fe40000000000 */
[----:B------:R-:W-:Y:S02]  /*27e0*/  LEA.HI.X.SX32 R97, R97, R119, 0x2, P2 ;  /* 0x0000007761617211 */ /* 0x000fe400010f16ff */
[----:B------:R-:W-:Y:S01]  /*27f0*/  LEA R100, P2, R101, R117, 0x2 ;  /* 0x0000007565647211 */ /* 0x000fe200078410ff */
[----:B------:R-:W-:-:S03]  /*2800*/  IMAD R8, R8, c[0x0][0x188], RZ ;  /* 0x0000620008087a24 */ /* 0x000fc600078e02ff */
[----:B------:R-:W-:Y:S02]  /*2810*/  LEA.HI.X.SX32 R101, R101, R119, 0x2, P2 ;  /* 0x0000007765657211 */ /* 0x000fe400010f16ff */
[C---:B------:R-:W-:Y:S02]  /*2820*/  LEA R104, P2, R105.reuse, R117, 0x2 ;  /* 0x0000007569687211 */ /* 0x040fe400078410ff */
[-C--:B------:R-:W-:Y:S02]  /*2830*/  LEA.HI.X.SX32 R23, R8, R119.reuse, 0x2, P0 ;  /* 0x0000007708177211 */ /* 0x080fe400000f16ff */
[----:B------:R-:W-:Y:S02]  /*2840*/  SHF.R.U32.HI R8, RZ, 0x8, R3 ;  /* 0x00000008ff087819 */ /* 0x000fe40000011603 */
[----:B------:R-:W-:Y:S02]  /*2850*/  LEA.HI.X.SX32 R105, R105, R119, 0x2, P2 ;  /* 0x0000007769697211 */ /* 0x000fe400010f16ff */
[----:B------:R-:W-:-:S02]  /*2860*/  LEA R108, P2, R109, R117, 0x2 ;  /* 0x000000756d6c7211 */ /* 0x000fc400078410ff */
[----:B------:R-:W-:Y:S02]  /*2870*/  SGXT.U32 R8, R8, 0x1 ;  /* 0x000000010808781a */ /* 0x000fe40000000000 */
[----:B------:R-:W-:Y:S02]  /*2880*/  LEA.HI.X.SX32 R109, R109, R119, 0x2, P2 ;  /* 0x000000776d6d7211 */ /* 0x000fe400010f16ff */
[C---:B------:R-:W-:Y:S01]  /*2890*/  LEA R112, P2, R113.reuse, R117, 0x2 ;  /* 0x0000007571707211 */ /* 0x040fe200078410ff */
[----:B------:R-:W-:Y:S02]  /*28a0*/  IMAD R8, R8, c[0x0][0x188], RZ ;  /* 0x0000620008087a24 */ /* 0x000fe400078e02ff */
[C---:B------:R-:W-:Y:S01]  /*28b0*/  IMAD R116, R118.reuse, 0x2, R113 ;  /* 0x0000000276747824 */ /* 0x040fe200078e0271 */
[----:B------:R-:W-:Y:S01]  /*28c0*/  LEA.HI.X.SX32 R113, R113, R119, 0x2, P2 ;  /* 0x0000007771717211 */ /* 0x000fe200010f16ff */
[----:B------:R-:W-:Y:S01]  /*28d0*/  IMAD R8, R118, 0x2, R8 ;  /* 0x0000000276087824 */ /* 0x000fe200078e0208 */
[----:B------:R-:W-:-:S02]  /*28e0*/  IADD3 R18, P2, R19, R117, RZ ;  /* 0x0000007513127210 */ /* 0x000fc40007f5e0ff */
[----:B------:R-:W-:Y:S02]  /*28f0*/  IADD3 R16, P0, R4, R117, RZ ;  /* 0x0000007504107210 */ /* 0x000fe40007f1e0ff */
[----:B------:R-:W-:Y:S02]  /*2900*/  LEA.HI.X.SX32 R19, R8, R119, 0x2, P2 ;  /* 0x0000007708137211 */ /* 0x000fe400010f16ff */
[----:B------:R-:W-:Y:S01]  /*2910*/  IADD3 R8, P2, R9, R117, RZ ;  /* 0x0000007509087210 */ /* 0x000fe20007f5e0ff */
[----:B--2---:R-:W-:Y:S01]  /*2920*/  IMAD.SHL.U32 R26, R5, 0x4, RZ ;  /* 0x00000004051a7824 */ /* 0x004fe200078e00ff */
[----:B------:R-:W-:Y:S02]  /*2930*/  LEA.HI.X.SX32 R17, R10, R119, 0x2, P0 ;  /* 0x000000770a117211 */ /* 0x000fe400000f16ff */
[----:B------:R-:W-:Y:S01]  /*2940*/  IADD3 R20, P0, R11, R117, RZ ;  /* 0x000000750b147210 */ /* 0x000fe20007f1e0ff */
[----:B------:R-:W-:Y:S01]  /*2950*/  IMAD.SHL.U32 R11, R125, 0x4, RZ ;  /* 0x000000047d0b7824 */ /* 0x000fe200078e00ff */
[----:B------:R-:W-:Y:S01]  /*2960*/  LEA.HI.X.SX32 R9, R24, R119, 0x2, P2 ;  /* 0x0000007718097211 */ /* 0x000fe200010f16ff */
[----:B------:R-:W-:Y:S01]  /*2970*/  IMAD.SHL.U32 R24, R0, 0x4, RZ ;  /* 0x0000000400187824 */ /* 0x000fe200078e00ff */
[----:B------:R-:W-:Y:S01]  /*2980*/  STL.64 [R1+0x10], R30 ;  /* 0x0000101e01007387 */ /* 0x000fe20000100a00 */
[----:B------:R-:W-:Y:S01]  /*2990*/  IMAD.SHL.U32 R4, R124, 0x4, RZ ;  /* 0x000000047c047824 */ /* 0x000fe200078e00ff */
[----:B------:R-:W-:-:S02]  /*29a0*/  IADD3 R10, P2, R11, R117, RZ ;  /* 0x000000750b0a7210 */ /* 0x000fc40007f5e0ff */
[----:B------:R-:W-:Y:S01]  /*29b0*/  STL.64 [R1+0x8], R12 ;  /* 0x0000080c01007387 */ /* 0x000fe20000100a00 */
[----:B----4-:R-:W-:Y:S01]  /*29c0*/  LEA.HI.X.SX32 R21, R27, R119, 0x2, P0 ;  /* 0x000000771b157211 */ /* 0x010fe200000f16ff */
[----:B------:R-:W-:Y:S02]  /*29d0*/  IMAD.SHL.U32 R14, R25, 0x4, RZ ;  /* 0x00000004190e7824 */ /* 0x000fe400078e00ff */
[----:B------:R1:W-:Y:S01]  /*29e0*/  STL [R1+0xcc], R26 ;  /* 0x0000cc1a01007387 */ /* 0x0003e20000100800 */
[----:B------:R-:W-:Y:S01]  /*29f0*/  IADD3 R6, P0, R24, R117, RZ ;  /* 0x0000007518067210 */ /* 0x000fe20007f1e0ff */
[----:B------:R-:W-:Y:S01]  /*2a00*/  IMAD.SHL.U32 R24, R2, 0x4, RZ ;  /* 0x0000000402187824 */ /* 0x000fe200078e00ff */
[-C--:B------:R-:W-:Y:S02]  /*2a10*/  LEA.HI.X.SX32 R11, R125, R119.reuse, 0x2, P2 ;  /* 0x000000777d0b7211 */ /* 0x080fe400010f16ff */
[----:B------:R-:W-:Y:S02]  /*2a20*/  LEA.HI.X.SX32 R7, R0, R119, 0x2, P0 ;  /* 0x0000007700077211 */ /* 0x000fe400000f16ff */
[----:B-1----:R-:W-:-:S04]  /*2a30*/  IADD3 R26, P2, R26, R117, RZ ;  /* 0x000000751a1a7210 */ /* 0x002fc80007f5e0ff */
[----:B------:R-:W-:Y:S01]  /*2a40*/  LEA.HI.X.SX32 R27, R5, R119, 0x2, P2 ;  /* 0x00000077051b7211 */ /* 0x000fe200010f16ff */
[----:B---3--:R-:W-:-:S05]  /*2a50*/  IMAD.SHL.U32 R28, R15, 0x4, RZ ;  /* 0x000000040f1c7824 */ /* 0x008fca00078e00ff */
[----:B------:R1:W-:Y:S04]  /*2a60*/  STL [R1+0xc8], R28 ;  /* 0x0000c81c01007387 */ /* 0x0003e80000100800 */
[----:B------:R-:W2:Y:S04]  /*2a70*/  LDL.LU R3, [R1] ;  /* 0x0000000001037983 */ /* 0x000ea80000300800 */
[----:B------:R-:W-:Y:S04]  /*2a80*/  STL.64 [R1+0x98], R22 ;  /* 0x0000981601007387 */ /* 0x000fe80000100a00 */
[----:B------:R3:W-:Y:S01]  /*2a90*/  STL [R1+0xc4], R4 ;  /* 0x0000c40401007387 */ /* 0x0007e20000100800 */
[----:B-1----:R-:W-:-:S03]  /*2aa0*/  IADD3 R28, P0, R28, R117, RZ ;  /* 0x000000751c1c7210 */ /* 0x002fc60007f1e0ff */
[----:B------:R-:W-:Y:S04]  /*2ab0*/  STL.64 [R1+0x90], R18 ;  /* 0x0000901201007387 */ /* 0x000fe80000100a00 */
[----:B------:R-:W-:Y:S04]  /*2ac0*/  STL.64 [R1+0x88], R16 ;  /* 0x0000881001007387 */ /* 0x000fe80000100a00 */
[----:B------:R1:W-:Y:S01]  /*2ad0*/  STL [R1+0xc0], R14 ;  /* 0x0000c00e01007387 */ /* 0x0003e20000100800 */
[----:B------:R-:W-:-:S03]  /*2ae0*/  LEA.HI.X.SX32 R29, R15, R119, 0x2, P0 ;  /* 0x000000770f1d7211 */ /* 0x000fc600000f16ff */
[----:B------:R-:W-:Y:S01]  /*2af0*/  STL.64 [R1+0x80], R8 ;  /* 0x0000800801007387 */ /* 0x000fe20000100a00 */
[----:B---3--:R-:W-:-:S03]  /*2b00*/  IADD3 R4, P2, R4, R117, RZ ;  /* 0x0000007504047210 */ /* 0x008fc60007f5e0ff */
[----:B------:R-:W-:Y:S04]  /*2b10*/  STL.64 [R1+0x78], R20 ;  /* 0x0000781401007387 */ /* 0x000fe80000100a00 */
[----:B------:R-:W3:Y:S04]  /*2b20*/  LDL.LU R125, [R1+0x254] ;  /* 0x00025400017d7983 */ /* 0x000ee80000300800 */
[----:B------:R4:W-:Y:S04]  /*2b30*/  STL [R1+0xbc], R24 ;  /* 0x0000bc1801007387 */ /* 0x0009e80000100800 */
[----:B------:R-:W3:Y:S01]  /*2b40*/  LDL.LU R0, [R1+0x250] ;  /* 0x0002500001007983 */ /* 0x000ee20000300800 */
[----:B------:R-:W-:-:S03]  /*2b50*/  LEA.HI.X.SX32 R5, R124, R119, 0x2, P2 ;  /* 0x000000777c057211 */ /* 0x000fc600010f16ff */
[----:B------:R-:W-:Y:S04]  /*2b60*/  STL.64 [R1+0x70], R10 ;  /* 0x0000700a01007387 */ /* 0x000fe80000100a00 */
[----:B------:R-:W-:Y:S04]  /*2b70*/  STL.64 [R1+0x68], R6 ;  /* 0x0000680601007387 */ /* 0x000fe80000100a00 */
[----:B------:R-:W-:Y:S04]  /*2b80*/  STL.64 [R1+0x60], R26 ;  /* 0x0000601a01007387 */ /* 0x000fe80000100a00 */
[----:B------:R-:W-:Y:S04]  /*2b90*/  STL.64 [R1+0x58], R28 ;  /* 0x0000581c01007387 */ /* 0x000fe80000100a00 */
[----:B------:R-:W3:Y:S01]  /*2ba0*/  LDL.LU R124, [R1+0x24c] ;  /* 0x00024c00017c7983 */ /* 0x000ee20000300800 */
[----:B-1----:R-:W-:-:S04]  /*2bb0*/  IADD3 R14, P0, R14, R117, RZ ;  /* 0x000000750e0e7210 */ /* 0x002fc80007f1e0ff */
[----:B------:R-:W-:Y:S02]  /*2bc0*/  LEA.HI.X.SX32 R15, R25, R119, 0x2, P0 ;  /* 0x00000077190f7211 */ /* 0x000fe400000f16ff */
[----:B----4-:R-:W-:-:S04]  /*2bd0*/  IADD3 R24, P0, R24, R117, RZ ;  /* 0x0000007518187210 */ /* 0x010fc80007f1e0ff */
[----:B------:R-:W-:Y:S02]  /*2be0*/  LEA.HI.X.SX32 R25, R2, R119, 0x2, P0 ;  /* 0x0000007702197211 */ /* 0x000fe400000f16ff */
[----:B------:R-:W1:Y:S01]  /*2bf0*/  S2R R2, SR_TID.X ;  /* 0x0000000000027919 */ /* 0x000e620000002100 */
[----:B------:R-:W-:Y:S01]  /*2c00*/  LEA R114, P5, R116, R117, 0x2 ;  /* 0x0000007574727211 */ /* 0x000fe200078a10ff */
[----:B------:R-:W-:-:S03]  /*2c10*/  IMAD R118, R118, 0x2, R116 ;  /* 0x0000000276767824 */ /* 0x000fc600078e0274 */
[----:B------:R-:W-:Y:S02]  /*2c20*/  LEA.HI.X.SX32 R115, R116, R119, 0x2, P5 ;  /* 0x0000007774737211 */ /* 0x000fe400028f16ff */
[----:B------:R-:W-:-:S04]  /*2c30*/  LEA R116, P2, R118, R117, 0x2 ;  /* 0x0000007576747211 */ /* 0x000fc800078410ff */
[----:B------:R-:W-:Y:S02]  /*2c40*/  LEA.HI.X.SX32 R117, R118, R119, 0x2, P2 ;  /* 0x0000007776757211 */ /* 0x000fe400010f16ff */
[----:B-1----:R-:W-:-:S04]  /*2c50*/  SHF.R.U32.HI R2, RZ, 0x8, R2 ;  /* 0x00000008ff027819 */ /* 0x002fc80000011602 */
[----:B------:R-:W-:-:S04]  /*2c60*/  SGXT.U32 R2, R2, 0x1 ;  /* 0x000000010202781a */ /* 0x000fc80000000000 */
[----:B------:R-:W-:-:S04]  /*2c70*/  LOP3.LUT R119, R2, 0x10, RZ, 0xfc, !PT ;  /* 0x0000001002777812 */ /* 0x000fc800078efcff */
[----:B------:R-:W-:Y:S01]  /*2c80*/  ISETP.GE.AND P0, PT, R119, c[0x0][0x180], PT ;  /* 0x0000600077007a0c */ /* 0x000fe20003f06270 */
[----:B--2---:R-:W-:-:S05]  /*2c90*/  IMAD R3, R3, c[0x0][0x190], RZ ;  /* 0x0000640003037a24 */ /* 0x004fca00078e02ff */
[----:B------:R-:W-:Y:S01]  /*2ca0*/  LEA R118, P2, R3, R120, 0x2 ;  /* 0x0000007803767211 */ /* 0x000fe200078410ff */
[----:B------:R-:W-:Y:S04]  /*2cb0*/  STL [R1+0xec], R3 ;  /* 0x0000ec0301007387 */ /* 0x000fe80000100800 */
[----:B------:R-:W-:Y:S04]  /*2cc0*/  STL.64 [R1+0x50], R4 ;  /* 0x0000500401007387 */ /* 0x000fe80000100a00 */
[----:B------:R-:W-:Y:S01]  /*2cd0*/  STL.64 [R1+0x48], R14 ;  /* 0x0000480e01007387 */ /* 0x000fe20000100a00 */
[----:B---3--:R-:W-:-:S05]  /*2ce0*/  IMAD R0, R0, c[0x0][0x190], RZ ;  /* 0x0000640000007a24 */ /* 0x008fca00078e02ff */
[----:B------:R1:W-:Y:S04]  /*2cf0*/  STL [R1+0xe8], R0 ;  /* 0x0000e80001007387 */ /* 0x0003e80000100800 */
[----:B------:R-:W-:Y:S01]  /*2d00*/  STL.64 [R1], R24 ;  /* 0x0000001801007387 */ /* 0x000fe20000100a00 */
[----:B------:R-:W-:-:S04]  /*2d10*/  SEL R119, R124, RZ, !P0 ;  /* 0x000000ff7c777207 */ /* 0x000fc80004000000 */
[----:B------:R-:W-:Y:S02]  /*2d20*/  ISETP.NE.U32.AND P5, PT, R119, RZ, PT ;  /* 0x000000ff7700720c */ /* 0x000fe40003fa5070 */
[----:B------:R-:W-:Y:S02]  /*2d30*/  LEA.HI.X.SX32 R119, R3, R121, 0x2, P2 ;  /* 0x0000007903777211 */ /* 0x000fe400010f16ff */
[----:B------:R-:W-:-:S04]  /*2d40*/  LEA R120, P2, R0, R120, 0x2 ;  /* 0x0000007800787211 */ /* 0x000fc800078410ff */
[----:B------:R-:W-:Y:S02]  /*2d50*/  LEA.HI.X.SX32 R121, R0, R121, 0x2, P2 ;  /* 0x0000007900797211 */ /* 0x000fe400010f16ff */
[----:B-1----:R-:W2:Y:S01]  /*2d60*/  LDL.LU R0, [R1+0x248] ;  /* 0x0002480001007983 */ /* 0x002ea20000300800 */
[----:B------:R-:W-:Y:S01]  /*2d70*/  ISETP.NE.U32.AND P0, PT, R125, RZ, PT ;  /* 0x000000ff7d00720c */ /* 0x000fe20003f05070 */
[----:B------:R-:W-:Y:S01]  /*2d80*/  ULDC.64 UR6, c[0x0][0x118] ;  /* 0x0000460000067ab9 */ /* 0x000fe20000000a00 */
[C---:B------:R-:W-:Y:S02]  /*2d90*/  LOP3.LUT R3, R2.reuse, 0x18, RZ, 0xfc, !PT ;  /* 0x0000001802037812 */ /* 0x040fe400078efcff */
[C---:B------:R-:W-:Y:S02]  /*2da0*/  LOP3.LUT R125, R2.reuse, 0x1c, RZ, 0xfc, !PT ;  /* 0x0000001c027d7812 */ /* 0x040fe400078efcff */
[----:B------:R-:W-:Y:S02]  /*2db0*/  LOP3.LUT R3, R2, 0x20, RZ, 0xfc, !PT ;  /* 0x0000002002037812 */ /* 0x000fe400078efcff */
[----:B------:R-:W1:Y:S02]  /*2dc0*/  S2R R2, SR_TID.X ;  /* 0x0000000000027919 */ /* 0x000e640000002100 */
[----:B-1----:R-:W-:-:S04]  /*2dd0*/  SHF.R.U32.HI R2, RZ, 0x8, R2 ;  /* 0x00000008ff027819 */ /* 0x002fc80000011602 */
[----:B------:R-:W-:-:S04]  /*2de0*/  SGXT.U32 R2, R2, 0x1 ;  /* 0x000000010202781a */ /* 0x000fc80000000000 */
[----:B------:R-:W-:-:S04]  /*2df0*/  LOP3.LUT R2, R2, 0x18, RZ, 0xfc, !PT ;  /* 0x0000001802027812 */ /* 0x000fc800078efcff */
[----:B------:R-:W-:Y:S02]  /*2e00*/  ISETP.GE.AND P2, PT, R2, c[0x0][0x180], PT ;  /* 0x0000600002007a0c */ /* 0x000fe40003f46270 */
[----:B------:R-:W1:Y:S02]  /*2e10*/  S2R R2, SR_TID.X ;  /* 0x0000000000027919 */ /* 0x000e640000002100 */
[----:B-1----:R-:W-:-:S04]  /*2e20*/  SHF.R.U32.HI R2, RZ, 0x8, R2 ;  /* 0x00000008ff027819 */ /* 0x002fc80000011602 */
[----:B------:R-:W-:-:S04]  /*2e30*/  SGXT.U32 R2, R2, 0x1 ;  /* 0x000000010202781a */ /* 0x000fc80000000000 */
[----:B------:R-:W-:Y:S01]  /*2e40*/  LOP3.LUT R2, R2, 0x24, RZ, 0xfc, !PT ;  /* 0x0000002402027812 */ /* 0x000fe200078efcff */
[----:B--2---:R1:W-:Y:S04]  /*2e50*/  LDGSTS.E [R0], [R22.64], P4 ;  /* 0x0000000016007fae */ /* 0x0043e8000a121846 */
[----:B------:R2:W-:Y:S04]  /*2e60*/  LDGSTS.E [R0+0x1000], [R16.64], P3 ;  /* 0x0100000010007fae */ /* 0x0005e80009921846 */
[----:B------:R3:W-:Y:S04]  /*2e70*/  LDGSTS.E [R0+0x2000], [R20.64], P1 ;  /* 0x0200000014007fae */ /* 0x0007e80008921846 */
[----:B-1----:R-:W4:Y:S04]  /*2e80*/  LDL.LU.64 R22, [R1+0x240] ;  /* 0x0002400001167983 */ /* 0x002f280000300a00 */
[----:B--2---:R-:W2:Y:S04]  /*2e90*/  LDL.LU.64 R16, [R1+0x238] ;  /* 0x0002380001107983 */ /* 0x004ea80000300a00 */
[----:B---3--:R-:W3:Y:S04]  /*2ea0*/  LDL.LU.64 R20, [R1+0x230] ;  /* 0x0002300001147983 */ /* 0x008ee80000300a00 */
[----:B------:R1:W-:Y:S04]  /*2eb0*/  LDGSTS.E [R0+0x3000], [R6.64], P6 ;  /* 0x0300000006007fae */ /* 0x0003e8000b121846 */
[----:B------:R1:W-:Y:S04]  /*2ec0*/  LDGSTS.E [R0+0x4000], [R28.64], P5 ;  /* 0x040000001c007fae */ /* 0x0003e8000a921846 */
[----:B------:R1:W-:Y:S04]  /*2ed0*/  LDGSTS.E [R0+0x5000], [R14.64], P0 ;  /* 0x050000000e007fae */ /* 0x0003e80008121846 */
[----:B-1----:R-:W2:Y:S04]  /*2ee0*/  LDL.LU.64 R6, [R1+0x228] ;  /* 0x0002280001067983 */ /* 0x002ea80000300a00 */
[----:B------:R-:W2:Y:S04]  /*2ef0*/  LDL.LU.64 R28, [R1+0x220] ;  /* 0x00022000011c7983 */ /* 0x000ea80000300a00 */
[----:B------:R-:W2:Y:S01]  /*2f00*/  LDL.LU.64 R14, [R1+0x218] ;  /* 0x00021800010e7983 */ /* 0x000ea20000300a00 */
[----:B------:R-:W-:-:S02]  /*2f10*/  ISETP.GE.AND P4, PT, R125, c[0x0][0x180], PT ;  /* 0x000060007d007a0c */ /* 0x000fc40003f86270 */
[C---:B------:R-:W-:Y:S02]  /*2f20*/  SEL R125, R124.reuse, RZ, !P2 ;  /* 0x000000ff7c7d7207 */ /* 0x040fe40005000000 */
[----:B------:R-:W-:Y:S02]  /*2f30*/  ISETP.GE.AND P2, PT, R3, c[0x0][0x180], PT ;  /* 0x0000600003007a0c */ /* 0x000fe40003f46270 */
[----:B------:R-:W-:Y:S02]  /*2f40*/  SEL R3, R124, RZ, !P4 ;  /* 0x000000ff7c037207 */ /* 0x000fe40006000000 */
[----:B------:R-:W-:Y:S02]  /*2f50*/  ISETP.GE.AND P4, PT, R2, c[0x0][0x180], PT ;  /* 0x0000600002007a0c */ /* 0x000fe40003f86270 */
[----:B------:R-:W1:Y:S01]  /*2f60*/  S2R R2, SR_TID.X ;  /* 0x0000000000027919 */ /* 0x000e620000002100 */
[----:B------:R-:W-:Y:S02]  /*2f70*/  ISETP.NE.U32.AND P3, PT, R125, RZ, PT ;  /* 0x000000ff7d00720c */ /* 0x000fe40003f65070 */
[----:B------:R-:W-:-:S02]  /*2f80*/  SEL R125, R124, RZ, !P2 ;  /* 0x000000ff7c7d7207 */ /* 0x000fc40005000000 */
[----:B------:R-:W-:Y:S02]  /*2f90*/  ISETP.NE.U32.AND P2, PT, R3, RZ, PT ;  /* 0x000000ff0300720c */ /* 0x000fe40003f45070 */
[----:B------:R-:W-:Y:S02]  /*2fa0*/  SEL R3, R124, RZ, !P4 ;  /* 0x000000ff7c037207 */ /* 0x000fe40006000000 */
[----:B------:R-:W-:Y:S02]  /*2fb0*/  ISETP.NE.U32.AND P4, PT, R125, RZ, PT ;  /* 0x000000ff7d00720c */ /* 0x000fe40003f85070 */
[----:B------:R-:W-:Y:S02]  /*2fc0*/  ISETP.NE.U32.AND P1, PT, R3, RZ, PT ;  /* 0x000000ff0300720c */ /* 0x000fe40003f25070 */
[----:B-1----:R-:W-:-:S04]  /*2fd0*/  SHF.R.U32.HI R2, RZ, 0x8, R2 ;  /* 0x00000008ff027819 */ /* 0x002fc80000011602 */
[----:B------:R-:W-:-:S04]  /*2fe0*/  SGXT.U32 R2, R2, 0x1 ;  /* 0x000000010202781a */ /* 0x000fc80000000000 */
        /* <DEDUP_REMOVED lines=8> */
[----:B------:R-:W1:Y:S01]  /*3070*/  S2R R2, SR_TID.X ;  /* 0x0000000000027919 */ /* 0x000e620000002100 */
[----:B------:R-:W-:Y:S02]  /*3080*/  ISETP.GE.AND P5, PT, R125, c[0x0][0x180], PT ;  /* 0x000060007d007a0c */ /* 0x000fe40003fa6270 */
[C---:B------:R-:W-:Y:S02]  /*3090*/  SEL R125, R124.reuse, RZ, !P6 ;  /* 0x000000ff7c7d7207 */ /* 0x040fe40007000000 */
[----:B------:R-:W-:Y:S02]  /*30a0*/  ISETP.GE.AND P6, PT, R3, c[0x0][0x180], PT ;  /* 0x0000600003007a0c */ /* 0x000fe40003fc6270 */
[----:B------:R-:W-:Y:S02]  /*30b0*/  SEL R3, R124, RZ, !P5 ;  /* 0x000000ff7c037207 */ /* 0x000fe40006800000 */
[----:B-1----:R-:W-:-:S04]  /*30c0*/  SHF.R.U32.HI R2, RZ, 0x8, R2 ;  /* 0x00000008ff027819 */ /* 0x002fc80000011602 */
[----:B------:R-:W-:-:S04]  /*30d0*/  SGXT.U32 R2, R2, 0x1 ;  /* 0x000000010202781a */ /* 0x000fc80000000000 */
[----:B------:R-:W-:-:S04]  /*30e0*/  LOP3.LUT R2, R2, 0x34, RZ, 0xfc, !PT ;  /* 0x0000003402027812 */ /* 0x000fc800078efcff */
[----:B------:R-:W-:Y:S02]  /*30f0*/  ISETP.GE.AND P5, PT, R2, c[0x0][0x180], PT ;  /* 0x0000600002007a0c */ /* 0x000fe40003fa6270 */
[----:B------:R-:W1:Y:S01]  /*3100*/  S2R R2, SR_TID.X ;  /* 0x0000000000027919 */ /* 0x000e620000002100 */
[----:B------:R-:W-:Y:S02]  /*3110*/  ISETP.NE.U32.AND P0, PT, R125, RZ, PT ;  /* 0x000000ff7d00720c */ /* 0x000fe40003f05070 */
[C---:B------:R-:W-:Y:S02]  /*3120*/  SEL R125, R124.reuse, RZ, !P6 ;  /* 0x000000ff7c7d7207 */ /* 0x040fe40007000000 */
[----:B------:R-:W-:Y:S02]  /*3130*/  ISETP.NE.U32.AND P6, PT, R3, RZ, PT ;  /* 0x000000ff0300720c */ /* 0x000fe40003fc5070 */
[----:B------:R-:W-:Y:S02]  /*3140*/  SEL R3, R124, RZ, !P5 ;  /* 0x000000ff7c037207 */ /* 0x000fe40006800000 */
[----:B------:R-:W-:-:S02]  /*3150*/  ISETP.NE.U32.AND P5, PT, R125, RZ, PT ;  /* 0x000000ff7d00720c */ /* 0x000fc40003fa5070 */
[----:B-1----:R-:W-:-:S04]  /*3160*/  SHF.R.U32.HI R2, RZ, 0x8, R2 ;  /* 0x00000008ff027819 */ /* 0x002fc80000011602 */
[----:B------:R-:W-:-:S04]  /*3170*/  SGXT.U32 R2, R2, 0x1 ;  /* 0x000000010202781a */ /* 0x000fc80000000000 */
[C---:B------:R-:W-:Y:S01]  /*3180*/  LOP3.LUT R125, R2.reuse, 0x3c, RZ, 0xfc, !PT ;  /* 0x0000003c027d7812 */ /* 0x040fe200078efcff */
[----:B--2---:R1:W-:Y:S01]  /*3190*/  LDGSTS.E [R0+0x6000], [R14.64], P3 ;  /* 0x060000000e007fae */ /* 0x0043e20009921846 */
[----:B------:R-:W-:Y:S02]  /*31a0*/  ISETP.NE.U32.AND P3, PT, R3, RZ, PT ;  /* 0x000000ff0300720c */ /* 0x000fe40003f65070 */
[C---:B------:R-:W-:Y:S01]  /*31b0*/  LOP3.LUT R3, R2.reuse, 0x38, RZ, 0xfc, !PT ;  /* 0x0000003802037812 */ /* 0x040fe200078efcff */
[----:B------:R2:W-:Y:S01]  /*31c0*/  LDGSTS.E [R0+0x7000], [R6.64], P2 ;  /* 0x0700000006007fae */ /* 0x0005e20009121846 */
[----:B------:R-:W-:-:S03]  /*31d0*/  LOP3.LUT R3, R2, 0x40, RZ, 0xfc, !PT ;  /* 0x0000004002037812 */ /* 0x000fc600078efcff */
[----:B------:R-:W2:Y:S04]  /*31e0*/  S2R R2, SR_TID.X ;  /* 0x0000000000027919 */ /* 0x000ea80000002100 */
[----:B------:R2:W-:Y:S04]  /*31f0*/  LDGSTS.E [R0+0x8000], [R16.64], P4 ;  /* 0x0800000010007fae */ /* 0x0005e8000a121846 */
[----:B-1----:R-:W3:Y:S01]  /*3200*/  LDL.LU.64 R14, [R1+0x210] ;  /* 0x00021000010e7983 */ /* 0x002ee20000300a00 */
[----:B--2---:R-:W-:-:S03]  /*3210*/  SHF.R.U32.HI R2, RZ, 0x8, R2 ;  /* 0x00000008ff027819 */ /* 0x004fc60000011602 */
[----:B------:R1:W-:Y:S01]  /*3220*/  LDGSTS.E [R0+0x9000], [R30.64], P1 ;  /* 0x090000001e007fae */ /* 0x0003e20008921846 */
[----:B------:R-:W-:-:S03]  /*3230*/  SGXT.U32 R2, R2, 0x1 ;  /* 0x000000010202781a */ /* 0x000fc60000000000 */
[----:B------:R-:W2:Y:S01]  /*3240*/  LDL.LU.64 R6, [R1+0x208] ;  /* 0x0002080001067983 */ /* 0x000ea20000300a00 */
[----:B------:R-:W-:-:S03]  /*3250*/  LOP3.LUT R2, R2, 0x38, RZ, 0xfc, !PT ;  /* 0x0000003802027812 */ /* 0x000fc600078efcff */
[----:B------:R-:W2:Y:S01]  /*3260*/  LDL.LU.64 R16, [R1+0x200] ;  /* 0x0002000001107983 */ /* 0x000ea20000300a00 */
[----:B------:R-:W-:-:S03]  /*3270*/  ISETP.GE.AND P2, PT, R2, c[0x0][0x180], PT ;  /* 0x0000600002007a0c */ /* 0x000fc60003f46270 */
[----:B-1----:R-:W2:Y:S04]  /*3280*/  LDL.LU.64 R30, [R1+0x1f8] ;  /* 0x0001f800011e7983 */ /* 0x002ea80000300a00 */
[----:B------:R-:W1:Y:S01]  /*3290*/  S2R R2, SR_TID.X ;  /* 0x0000000000027919 */ /* 0x000e620000002100 */
[----:B------:R-:W-:Y:S02]  /*32a0*/  ISETP.GE.AND P4, PT, R125, c[0x0][0x180], PT ;  /* 0x000060007d007a0c */ /* 0x000fe40003f86270 */
[C---:B------:R-:W-:Y:S01]  /*32b0*/  SEL R125, R124.reuse, RZ, !P2 ;  /* 0x000000ff7c7d7207 */ /* 0x040fe20005000000 */
[----:B------:R1:W-:Y:S01]  /*32c0*/  LDGSTS.E [R0+0xa000], [R122.64], P0 ;  /* 0x0a0000007a007fae */ /* 0x0003e20008121846 */
[----:B------:R-:W-:Y:S02]  /*32d0*/  ISETP.GE.AND P2, PT, R3, c[0x0][0x180], PT ;  /* 0x0000600003007a0c */ /* 0x000fe40003f46270 */
[----:B------:R-:W-:Y:S01]  /*32e0*/  SEL R3, R124, RZ, !P4 ;  /* 0x000000ff7c037207 */ /* 0x000fe20006000000 */
[----:B------:R1:W-:Y:S02]  /*32f0*/  STL [R1+0x170], R122 ;  /* 0x0001707a01007387 */ /* 0x0003e40000100800 */
[----:B-1----:R-:W-:-:S02]  /*3300*/  SHF.R.U32.HI R2, RZ, 0x8, R2 ;  /* 0x00000008ff027819 */ /* 0x002fc40000011602 */
[----:B------:R1:W-:Y:S02]  /*3310*/  LDGSTS.E [R0+0xb000], [R34.64], P6 ;  /* 0x0b00000022007fae */ /* 0x0003e4000b121846 */
[----:B------:R-:W-:Y:S02]  /*3320*/  SGXT.U32 R2, R2, 0x1 ;  /* 0x000000010202781a */ /* 0x000fe40000000000 */
[----:B------:R-:W-:Y:S01]  /*3330*/  ISETP.NE.U32.AND P1, PT, R125, RZ, PT ;  /* 0x000000ff7d00720c */ /* 0x000fe20003f25070 */
[----:B------:R-:W-:Y:S01]  /*3340*/  STL [R1+0x164], R123 ;  /* 0x0001647b01007387 */ /* 0x000fe20000100800 */
[----:B------:R-:W-:-:S03]  /*3350*/  LOP3.LUT R2, R2, 0x44, RZ, 0xfc, !PT ;  /* 0x0000004402027812 */ /* 0x000fc600078efcff */
[----:B------:R1:W-:Y:S01]  /*3360*/  LDGSTS.E [R0+0xc000], [R38.64], P5 ;  /* 0x0c00000026007fae */ /* 0x0003e2000a921846 */
[----:B------:R-:W-:-:S03]  /*3370*/  ISETP.GE.AND P4, PT, R2, c[0x0][0x180], PT ;  /* 0x0000600002007a0c */ /* 0x000fc60003f86270 */
[----:B------:R-:W1:Y:S01]  /*3380*/  S2R R2, SR_TID.X ;  /* 0x0000000000027919 */ /* 0x000e620000002100 */
[C---:B------:R-:W-:Y:S02]  /*3390*/  SEL R125, R124.reuse, RZ, !P2 ;  /* 0x000000ff7c7d7207 */ /* 0x040fe40005000000 */
[----:B------:R-:W-:Y:S01]  /*33a0*/  ISETP.NE.U32.AND P2, PT, R3, RZ, PT ;  /* 0x000000ff0300720c */ /* 0x000fe20003f45070 */
[----:B------:R-:W-:Y:S01]  /*33b0*/  STL [R1+0x180], R34 ;  /* 0x0001802201007387 */ /* 0x000fe20000100800 */
[----:B------:R-:W-:-:S03]  /*33c0*/  SEL R3, R124, RZ, !P4 ;  /* 0x000000ff7c037207 */ /* 0x000fc60006000000 */
[----:B------:R-:W-:Y:S01]  /*33d0*/  STL [R1+0x160], R35 ;  /* 0x0001602301007387 */ /* 0x000fe20000100800 */
[----:B------:R-:W-:-:S03]  /*33e0*/  ISETP.NE.U32.AND P0, PT, R3, RZ, PT ;  /* 0x000000ff0300720c */ /* 0x000fc60003f05070 */
[----:B------:R1:W-:Y:S04]  /*33f0*/  STL.64 [R1+0x168], R38 ;  /* 0x0001682601007387 */ /* 0x0003e80000100a00 */
[----:B------:R4:W-:Y:S01]  /*3400*/  LDGSTS.E [R0+0xd000], [R42.64], P3 ;  /* 0x0d0000002a007fae */ /* 0x0009e20009921846 */
[----:B-1----:R-:W-:-:S03]  /*3410*/  SHF.R.U32.HI R2, RZ, 0x8, R2 ;  /* 0x00000008ff027819 */ /* 0x002fc60000011602 */
[----:B------:R1:W-:Y:S01]  /*3420*/  LDGSTS.E [R0+0xe000], [R46.64], P1 ;  /* 0x0e0000002e007fae */ /* 0x0003e20008921846 */
[----:B------:R-:W-:-:S03]  /*3430*/  SGXT.U32 R2, R2, 0x1 ;  /* 0x000000010202781a */ /* 0x000fc60000000000 */
[----:B------:R1:W-:Y:S01]  /*3440*/  LDGSTS.E [R0+0xf000], [R50.64], P2 ;  /* 0x0f00000032007fae */ /* 0x0003e20009121846 */
[C---:B------:R-:W-:Y:S02]  /*3450*/  LOP3.LUT R122, R2.reuse, 0x48, RZ, 0xfc, !PT ;  /* 0x00000048027a7812 */ /* 0x040fe400078efcff */
[----:B------:R-:W-:Y:S02]  /*3460*/  LOP3.LUT R3, R2, 0x4c, RZ, 0xfc, !PT ;  /* 0x0000004c02037812 */ /* 0x000fe400078efcff */
[----:B------:R-:W-:Y:S02]  /*3470*/  ISETP.GE.AND P6, PT, R122, c[0x0][0x180], PT ;  /* 0x000060007a007a0c */ /* 0x000fe40003fc6270 */
[----:B------:R-:W-:Y:S02]  /*3480*/  LOP3.LUT R38, R2, 0x50, RZ, 0xfc, !PT ;  /* 0x0000005002267812 */ /* 0x000fe400078efcff */
[----:B------:R-:W-:Y:S02]  /*3490*/  ISETP.GE.AND P5, PT, R3, c[0x0][0x180], PT ;  /* 0x0000600003007a0c */ /* 0x000fe40003fa6270 */
[----:B------:R-:W-:-:S02]  /*34a0*/  ISETP.NE.U32.AND P4, PT, R125, RZ, PT ;  /* 0x000000ff7d00720c */ /* 0x000fc40003f85070 */
[----:B------:R-:W-:Y:S02]  /*34b0*/  LOP3.LUT R39, R2, 0x54, RZ, 0xfc, !PT ;  /* 0x0000005402277812 */ /* 0x000fe400078efcff */
[----:B------:R-:W-:Y:S02]  /*34c0*/  SEL R34, R124, RZ, !P6 ;  /* 0x000000ff7c227207 */ /* 0x000fe40007000000 */
[----:B------:R-:W-:Y:S02]  /*34d0*/  ISETP.GE.AND P6, PT, R38, c[0x0][0x180], PT ;  /* 0x0000600026007a0c */ /* 0x000fe40003fc6270 */
[----:B------:R-:W-:Y:S02]  /*34e0*/  SEL R3, R124, RZ, !P5 ;  /* 0x000000ff7c037207 */ /* 0x000fe40006800000 */
[----:B------:R-:W-:Y:S02]  /*34f0*/  ISETP.GE.AND P5, PT, R39, c[0x0][0x180], PT ;  /* 0x0000600027007a0c */ /* 0x000fe40003fa6270 */
[----:B------:R-:W-:Y:S01]  /*3500*/  ISETP.NE.U32.AND P3, PT, R34, RZ, PT ;  /* 0x000000ff2200720c */ /* 0x000fe20003f65070 */
[----:B------:R1:W-:Y:S01]  /*3510*/  LDGSTS.E [R0+0x10000], [R54.64], P4 ;  /* 0x1000000036007fae */ /* 0x0003e2000a121846 */
[----:B------:R-:W-:-:S02]  /*3520*/  SEL R34, R124, RZ, !P6 ;  /* 0x000000ff7c227207 */ /* 0x000fc40007000000 */
[----:B------:R-:W-:Y:S01]  /*3530*/  ISETP.NE.U32.AND P6, PT, R3, RZ, PT ;  /* 0x000000ff0300720c */ /* 0x000fe20003fc5070 */
[----:B------:R1:W-:Y:S01]  /*3540*/  LDGSTS.E [R0+0x11000], [R58.64], P0 ;  /* 0x110000003a007fae */ /* 0x0003e20008121846 */
[----:B------:R-:W-:Y:S02]  /*3550*/  SEL R3, R124, RZ, !P5 ;  /* 0x000000ff7c037207 */ /* 0x000fe40006800000 */
[----:B------:R-:W-:Y:S02]  /*3560*/  LOP3.LUT R35, R2, 0x58, RZ, 0xfc, !PT ;  /* 0x0000005802237812 */ /* 0x000fe400078efcff */
[----:B------:R-:W-:Y:S02]  /*3570*/  ISETP.NE.U32.AND P5, PT, R34, RZ, PT ;  /* 0x000000ff2200720c */ /* 0x000fe40003fa5070 */
[----:B------:R-:W-:Y:S01]  /*3580*/  LOP3.LUT R34, R2, 0x5c, RZ, 0xfc, !PT ;  /* 0x0000005c02227812 */ /* 0x000fe200078efcff */
[----:B------:R1:W-:Y:S01]  /*3590*/  LDGSTS.E [R0+0x12000], [R62.64], P3 ;  /* 0x120000003e007fae */ /* 0x0003e20009921846 */
[----:B------:R-:W-:-:S02]  /*35a0*/  ISETP.NE.U32.AND P1, PT, R3, RZ, PT ;  /* 0x000000ff0300720c */ /* 0x000fc40003f25070 */
[----:B------:R-:W-:Y:S01]  /*35b0*/  ISETP.GE.AND P2, PT, R35, c[0x0][0x180], PT ;  /* 0x0000600023007a0c */ /* 0x000fe20003f46270 */
[----:B------:R1:W-:Y:S01]  /*35c0*/  LDGSTS.E [R0+0x13000], [R66.64], P6 ;  /* 0x1300000042007fae */ /* 0x0003e2000b121846 */
[----:B------:R-:W-:Y:S02]  /*35d0*/  LOP3.LUT R3, R2, 0x60, RZ, 0xfc, !PT ;  /* 0x0000006002037812 */ /* 0x000fe400078efcff */
[----:B------:R-:W-:Y:S02]  /*35e0*/  ISETP.GE.AND P4, PT, R34, c[0x0][0x180], PT ;  /* 0x0000600022007a0c */ /* 0x000fe40003f86270 */
[----:B------:R-:W-:Y:S01]  /*35f0*/  LOP3.LUT R35, R2, 0x64, RZ, 0xfc, !PT ;  /* 0x0000006402237812 */ /* 0x000fe200078efcff */
[----:B------:R1:W-:Y:S01]  /*3600*/  LDGSTS.E [R0+0x14000], [R70.64], P5 ;  /* 0x1400000046007fae */ /* 0x0003e2000a921846 */
[C---:B------:R-:W-:Y:S02]  /*3610*/  SEL R34, R124.reuse, RZ, !P2 ;  /* 0x000000ff7c227207 */ /* 0x040fe40005000000 */
[----:B------:R-:W-:Y:S01]  /*3620*/  ISETP.GE.AND P2, PT, R3, c[0x0][0x180], PT ;  /* 0x0000600003007a0c */ /* 0x000fe20003f46270 */
[----:B------:R1:W-:Y:S01]  /*3630*/  LDGSTS.E [R0+0x15000], [R74.64], P1 ;  /* 0x150000004a007fae */ /* 0x0003e20008921846 */
[----:B------:R-:W-:-:S02]  /*3640*/  SEL R3, R124, RZ, !P4 ;  /* 0x000000ff7c037207 */ /* 0x000fc40006000000 */
[----:B------:R-:W-:Y:S02]  /*3650*/  ISETP.GE.AND P4, PT, R35, c[0x0][0x180], PT ;  /* 0x0000600023007a0c */ /* 0x000fe40003f86270 */
[----:B------:R-:W-:Y:S02]  /*3660*/  ISETP.NE.U32.AND P0, PT, R34, RZ, PT ;  /* 0x000000ff2200720c */ /* 0x000fe40003f05070 */
[C---:B------:R-:W-:Y:S02]  /*3670*/  SEL R34, R124.reuse, RZ, !P2 ;  /* 0x000000ff7c227207 */ /* 0x040fe40005000000 */
[----:B------:R-:W-:Y:S02]  /*3680*/  ISETP.NE.U32.AND P2, PT, R3, RZ, PT ;  /* 0x000000ff0300720c */ /* 0x000fe40003f45070 */
[----:B------:R-:W-:Y:S02]  /*3690*/  SEL R3, R124, RZ, !P4 ;  /* 0x000000ff7c037207 */ /* 0x000fe40006000000 */
[----:B------:R-:W-:-:S02]  /*36a0*/  LOP3.LUT R125, R2, 0x68, RZ, 0xfc, !PT ;  /* 0x00000068027d7812 */ /* 0x000fc400078efcff */
[----:B------:R-:W-:Y:S02]  /*36b0*/  ISETP.NE.U32.AND P4, PT, R34, RZ, PT ;  /* 0x000000ff2200720c */ /* 0x000fe40003f85070 */
[C---:B------:R-:W-:Y:S01]  /*36c0*/  LOP3.LUT R34, R2.reuse, 0x6c, RZ, 0xfc, !PT ;  /* 0x0000006c02227812 */ /* 0x040fe200078efcff */
[----:B------:R1:W-:Y:S01]  /*36d0*/  LDGSTS.E [R0+0x16000], [R78.64], P0 ;  /* 0x160000004e007fae */ /* 0x0003e20008121846 */
[----:B------:R-:W-:Y:S02]  /*36e0*/  ISETP.NE.U32.AND P3, PT, R3, RZ, PT ;  /* 0x000000ff0300720c */ /* 0x000fe40003f65070 */
[----:B------:R-:W-:Y:S01]  /*36f0*/  ISETP.GE.AND P6, PT, R125, c[0x0][0x180], PT ;  /* 0x000060007d007a0c */ /* 0x000fe20003fc6270 */
[----:B------:R1:W-:Y:S01]  /*3700*/  LDGSTS.E [R0+0x17000], [R82.64], P2 ;  /* 0x1700000052007fae */ /* 0x0003e20009121846 */
[----:B------:R-:W-:Y:S02]  /*3710*/  LOP3.LUT R3, R2, 0x70, RZ, 0xfc, !PT ;  /* 0x0000007002037812 */ /* 0x000fe400078efcff */
[----:B------:R-:W-:-:S02]  /*3720*/  ISETP.GE.AND P5, PT, R34, c[0x0][0x180], PT ;  /* 0x0000600022007a0c */ /* 0x000fc40003fa6270 */
[----:B------:R-:W-:Y:S01]  /*3730*/  LOP3.LUT R35, R2, 0x74, RZ, 0xfc, !PT ;  /* 0x0000007402237812 */ /* 0x000fe200078efcff */
[----:B------:R1:W-:Y:S01]  /*3740*/  LDGSTS.E [R0+0x18000], [R86.64], P4 ;  /* 0x1800000056007fae */ /* 0x0003e2000a121846 */
[C---:B------:R-:W-:Y:S02]  /*3750*/  SEL R34, R124.reuse, RZ, !P6 ;  /* 0x000000ff7c227207 */ /* 0x040fe40007000000 */
[----:B------:R-:W-:Y:S01]  /*3760*/  ISETP.GE.AND P6, PT, R3, c[0x0][0x180], PT ;  /* 0x0000600003007a0c */ /* 0x000fe20003fc6270 */
[----:B------:R1:W-:Y:S01]  /*3770*/  LDGSTS.E [R0+0x19000], [R90.64], P3 ;  /* 0x190000005a007fae */ /* 0x0003e20009921846 */
[----:B------:R-:W-:Y:S02]  /*3780*/  SEL R3, R124, RZ, !P5 ;  /* 0x000000ff7c037207 */ /* 0x000fe40006800000 */
[----:B------:R-:W-:Y:S02]  /*3790*/  ISETP.GE.AND P5, PT, R35, c[0x0][0x180], PT ;  /* 0x0000600023007a0c */ /* 0x000fe40003fa6270 */
[----:B------:R-:W-:-:S02]  /*37a0*/  ISETP.NE.U32.AND P1, PT, R34, RZ, PT ;  /* 0x000000ff2200720c */ /* 0x000fc40003f25070 */
[C---:B------:R-:W-:Y:S02]  /*37b0*/  SEL R34, R124.reuse, RZ, !P6 ;  /* 0x000000ff7c227207 */ /* 0x040fe40007000000 */
[----:B------:R-:W-:Y:S02]  /*37c0*/  ISETP.NE.U32.AND P6, PT, R3, RZ, PT ;  /* 0x000000ff0300720c */ /* 0x000fe40003fc5070 */
        /* <DEDUP_REMOVED lines=24> */
[----:B------:R4:W-:Y:S01]  /*3950*/  STL [R1+0x190], R42 ;  /* 0x0001902a01007387 */ /* 0x0009e20000100800 */
[----:B------:R-:W-:Y:S02]  /*3960*/  ISETP.NE.U32.AND P1, PT, R3, RZ, PT ;  /* 0x000000ff0300720c */ /* 0x000fe40003f25070 */
[----:B------:R-:W-:Y:S01]  /*3970*/  ISETP.GE.AND P6, PT, R35, c[0x0][0x180], PT ;  /* 0x0000600023007a0c */ /* 0x000fe20003fc6270 */
[----:B------:R1:W-:Y:S01]  /*3980*/  LDGSTS.E [R0+0x1e000], [R110.64], P4 ;  /* 0x1e0000006e007fae */ /* 0x0003e2000a121846 */
[----:B------:R-:W-:Y:S02]  /*3990*/  LOP3.LUT R3, R2, 0x12, RZ, 0xfc, !PT ;  /* 0x0000001202037812 */ /* 0x000fe400078efcff */
[----:B------:R-:W-:Y:S01]  /*39a0*/  ISETP.GE.AND P5, PT, R34, c[0x0][0x180], PT ;  /* 0x0000600022007a0c */ /* 0x000fe20003fa6270 */
[----:B------:R1:W-:Y:S01]  /*39b0*/  LDGSTS.E [R0+0x1f000], [R114.64], P2 ;  /* 0x1f00000072007fae */ /* 0x0003e20009121846 */
[----:B------:R-:W-:-:S02]  /*39c0*/  LOP3.LUT R35, R2, 0x16, RZ, 0xfc, !PT ;  /* 0x0000001602237812 */ /* 0x000fc400078efcff */
[C---:B------:R-:W-:Y:S02]  /*39d0*/  SEL R34, R124.reuse, RZ, !P6 ;  /* 0x000000ff7c227207 */ /* 0x040fe40007000000 */
[----:B------:R-:W-:Y:S02]  /*39e0*/  ISETP.GE.AND P6, PT, R3, c[0x0][0x180], PT ;  /* 0x0000600003007a0c */ /* 0x000fe40003fc6270 */
[----:B------:R-:W-:Y:S02]  /*39f0*/  SEL R3, R124, RZ, !P5 ;  /* 0x000000ff7c037207 */ /* 0x000fe40006800000 */
[----:B------:R-:W-:Y:S02]  /*3a00*/  ISETP.GE.AND P5, PT, R35, c[0x0][0x180], PT ;  /* 0x0000600023007a0c */ /* 0x000fe40003fa6270 */
[----:B------:R-:W-:Y:S02]  /*3a10*/  ISETP.NE.U32.AND P0, PT, R34, RZ, PT ;  /* 0x000000ff2200720c */ /* 0x000fe40003f05070 */
[----:B------:R-:W-:-:S02]  /*3a20*/  SEL R34, R124, RZ, !P6 ;  /* 0x000000ff7c227207 */ /* 0x000fc40007000000 */
[----:B------:R-:W-:Y:S02]  /*3a30*/  ISETP.NE.U32.AND P6, PT, R3, RZ, PT ;  /* 0x000000ff0300720c */ /* 0x000fe40003fc5070 */
[----:B------:R-:W-:Y:S02]  /*3a40*/  SEL R3, R124, RZ, !P5 ;  /* 0x000000ff7c037207 */ /* 0x000fe40006800000 */
[----:B----4-:R-:W-:Y:S02]  /*3a50*/  LOP3.LUT R42, R2, 0x1a, RZ, 0xfc, !PT ;  /* 0x0000001a022a7812 */ /* 0x010fe400078efcff */
        /* <DEDUP_REMOVED lines=8> */
[----:B------:R-:W-:Y:S01]  /*3ae0*/  ISETP.GE.AND P3, PT, R34, c[0x0][0x180], PT ;  /* 0x0000600022007a0c */ /* 0x000fe20003f66270 */
[----:B------:R1:W-:Y:S01]  /*3af0*/  STL [R1+0x15c], R43 ;  /* 0x00015c2b01007387 */ /* 0x0003e20000100800 */
[----:B------:R-:W-:Y:S02]  /*3b00*/  LOP3.LUT R42, R2, 0x26, RZ, 0xfc, !PT ;  /* 0x00000026022a7812 */ /* 0x000fe400078efcff */
[----:B------:R-:W-:Y:S01]  /*3b10*/  SEL R34, R124, RZ, !P2 ;  /* 0x000000ff7c227207 */ /* 0x000fe20005000000 */
[----:B------:R1:W-:Y:S01]  /*3b20*/  LDGSTS.E [R35+0x2800], [R10.64], P0 ;  /* 0x028000000a237fae */ /* 0x0003e20008121846 */
[----:B------:R-:W-:-:S02]  /*3b30*/  ISETP.GE.AND P2, PT, R3, c[0x0][0x180], PT ;  /* 0x0000600003007a0c */ /* 0x000fc40003f46270 */
[----:B------:R-:W-:Y:S01]  /*3b40*/  SEL R3, R124, RZ, !P3 ;  /* 0x000000ff7c037207 */ /* 0x000fe20005800000 */
[----:B------:R2:W-:Y:S01]  /*3b50*/  LDGSTS.E [R35+0x3800], [R26.64], P6 ;  /* 0x038000001a237fae */ /* 0x0005e2000b121846 */
[----:B------:R-:W-:Y:S02]  /*3b60*/  ISETP.GE.AND P1, PT, R42, c[0x0][0x180], PT ;  /* 0x000060002a007a0c */ /* 0x000fe40003f26270 */
[----:B------:R-:W-:Y:S01]  /*3b70*/  ISETP.NE.U32.AND P3, PT, R34, RZ, PT ;  /* 0x000000ff2200720c */ /* 0x000fe20003f65070 */
[----:B------:R2:W-:Y:S01]  /*3b80*/  LDGSTS.E [R35+0x4800], [R4.64], P4 ;  /* 0x0480000004237fae */ /* 0x0005e2000a121846 */
[C---:B------:R-:W-:Y:S02]  /*3b90*/  SEL R34, R124.reuse, RZ, !P2 ;  /* 0x000000ff7c227207 */ /* 0x040fe40005000000 */
[----:B------:R-:W-:Y:S01]  /*3ba0*/  ISETP.NE.U32.AND P2, PT, R3, RZ, PT ;  /* 0x000000ff0300720c */ /* 0x000fe20003f45070 */
[----:B------:R2:W-:Y:S01]  /*3bb0*/  LDGSTS.E [R35+0x5800], [R24.64], P5 ;  /* 0x0580000018237fae */ /* 0x0005e2000a921846 */
[----:B------:R-:W-:-:S02]  /*3bc0*/  SEL R3, R124, RZ, !P1 ;  /* 0x000000ff7c037207 */ /* 0x000fc40004800000 */
[----:B-1----:R-:W-:Y:S02]  /*3bd0*/  LOP3.LUT R43, R2, 0x2a, RZ, 0xfc, !PT ;  /* 0x0000002a022b7812 */ /* 0x002fe400078efcff */
[----:B------:R-:W-:Y:S02]  /*3be0*/  ISETP.NE.U32.AND P1, PT, R34, RZ, PT ;  /* 0x000000ff2200720c */ /* 0x000fe40003f25070 */
[C---:B------:R-:W-:Y:S01]  /*3bf0*/  LOP3.LUT R34, R2.reuse, 0x2e, RZ, 0xfc, !PT ;  /* 0x0000002e02227812 */ /* 0x040fe200078efcff */
[----:B------:R1:W-:Y:S01]  /*3c00*/  LDGSTS.E [R35+0x6800], [R28.64], P3 ;  /* 0x068000001c237fae */ /* 0x0003e20009921846 */
[----:B------:R-:W-:Y:S02]  /*3c10*/  ISETP.NE.U32.AND P0, PT, R3, RZ, PT ;  /* 0x000000ff0300720c */ /* 0x000fe40003f05070 */
[----:B------:R-:W-:Y:S01]  /*3c20*/  ISETP.GE.AND P6, PT, R43, c[0x0][0x180], PT ;  /* 0x000060002b007a0c */ /* 0x000fe20003fc6270 */
[----:B---3--:R3:W-:Y:S01]  /*3c30*/  LDGSTS.E [R35+0x7800], [R20.64], P2 ;  /* 0x0780000014237fae */ /* 0x0087e20009121846 */
[----:B------:R-:W-:-:S02]  /*3c40*/  LOP3.LUT R3, R2, 0x32, RZ, 0xfc, !PT ;  /* 0x0000003202037812 */ /* 0x000fc400078efcff */
[----:B------:R-:W-:Y:S02]  /*3c50*/  ISETP.GE.AND P4, PT, R34, c[0x0][0x180], PT ;  /* 0x0000600022007a0c */ /* 0x000fe40003f86270 */
[----:B------:R-:W-:Y:S01]  /*3c60*/  LOP3.LUT R42, R2, 0x36, RZ, 0xfc, !PT ;  /* 0x00000036022a7812 */ /* 0x000fe200078efcff */
[----:B------:R1:W-:Y:S01]  /*3c70*/  LDGSTS.E [R35+0x8800], [R22.64], P1 ;  /* 0x0880000016237fae */ /* 0x0003e20008921846 */
[C---:B------:R-:W-:Y:S02]  /*3c80*/  SEL R34, R124.reuse, RZ, !P6 ;  /* 0x000000ff7c227207 */ /* 0x040fe40007000000 */
[----:B------:R-:W-:Y:S01]  /*3c90*/  ISETP.GE.AND P5, PT, R3, c[0x0][0x180], PT ;  /* 0x0000600003007a0c */ /* 0x000fe20003fa6270 */
[----:B------:R1:W-:Y:S01]  /*3ca0*/  LDGSTS.E [R35+0x9800], [R12.64], P0 ;  /* 0x098000000c237fae */ /* 0x0003e20008121846 */
[----:B------:R-:W-:Y:S02]  /*3cb0*/  SEL R3, R124, RZ, !P4 ;  /* 0x000000ff7c037207 */ /* 0x000fe40006000000 */
[----:B------:R-:W-:-:S02]  /*3cc0*/  ISETP.GE.AND P4, PT, R42, c[0x0][0x180], PT ;  /* 0x000060002a007a0c */ /* 0x000fc40003f86270 */
[----:B------:R-:W-:Y:S02]  /*3cd0*/  ISETP.NE.U32.AND P6, PT, R34, RZ, PT ;  /* 0x000000ff2200720c */ /* 0x000fe40003fc5070 */
[C---:B------:R-:W-:Y:S02]  /*3ce0*/  SEL R34, R124.reuse, RZ, !P5 ;  /* 0x000000ff7c227207 */ /* 0x040fe40006800000 */
[----:B------:R-:W-:Y:S02]  /*3cf0*/  ISETP.NE.U32.AND P5, PT, R3, RZ, PT ;  /* 0x000000ff0300720c */ /* 0x000fe40003fa5070 */
[----:B------:R-:W-:Y:S02]  /*3d00*/  SEL R3, R124, RZ, !P4 ;  /* 0x000000ff7c037207 */ /* 0x000fe40006000000 */
[----:B------:R-:W-:Y:S02]  /*3d10*/  ISETP.NE.U32.AND P3, PT, R34, RZ, PT ;  /* 0x000000ff2200720c */ /* 0x000fe40003f65070 */
[----:B------:R-:W-:-:S02]  /*3d20*/  LOP3.LUT R34, R2, 0x3a, RZ, 0xfc, !PT ;  /* 0x0000003a02227812 */ /* 0x000fc400078efcff */
[----:B------:R-:W-:Y:S01]  /*3d30*/  ISETP.NE.U32.AND P4, PT, R3, RZ, PT ;  /* 0x000000ff0300720c */ /* 0x000fe20003f85070 */
[----:B------:R1:W-:Y:S01]  /*3d40*/  LDGSTS.E [R35+0xa800], [R32.64], P6 ;  /* 0x0a80000020237fae */ /* 0x0003e2000b121846 */
[----:B------:R-:W-:Y:S02]  /*3d50*/  LOP3.LUT R3, R2, 0x3e, RZ, 0xfc, !PT ;  /* 0x0000003e02037812 */ /* 0x000fe400078efcff */
[----:B------:R-:W-:Y:S01]  /*3d60*/  ISETP.GE.AND P2, PT, R34, c[0x0][0x180], PT ;  /* 0x0000600022007a0c */ /* 0x000fe20003f46270 */
[----:B------:R1:W-:Y:S01]  /*3d70*/  LDGSTS.E [R35+0xb800], [R36.64], P5 ;  /* 0x0b80000024237fae */ /* 0x0003e2000a921846 */
[----:B------:R-:W-:Y:S02]  /*3d80*/  ISETP.GE.AND P1, PT, R3, c[0x0][0x180], PT ;  /* 0x0000600003007a0c */ /* 0x000fe40003f26270 */
[C---:B------:R-:W-:Y:S01]  /*3d90*/  SEL R3, R124.reuse, RZ, !P2 ;  /* 0x000000ff7c037207 */ /* 0x040fe20005000000 */
[----:B------:R1:W-:Y:S03]  /*3da0*/  LDGSTS.E [R35+0xc800], [R40.64], P3 ;  /* 0x0c80000028237fae */ /* 0x0003e60009921846 */
[----:B------:R-:W-:Y:S01]  /*3db0*/  ISETP.NE.U32.AND P2, PT, R3, RZ, PT ;  /* 0x000000ff0300720c */ /* 0x000fe20003f45070 */
[----:B------:R1:W-:Y:S01]  /*3dc0*/  LDGSTS.E [R35+0xd800], [R44.64], P4 ;  /* 0x0d8000002c237fae */ /* 0x0003e2000a121846 */
[----:B------:R-:W-:-:S04]  /*3dd0*/  SEL R3, R124, RZ, !P1 ;  /* 0x000000ff7c037207 */ /* 0x000fc80004800000 */
[----:B------:R-:W-:Y:S02]  /*3de0*/  ISETP.NE.U32.AND P1, PT, R3, RZ, PT ;  /* 0x000000ff0300720c */ /* 0x000fe40003f25070 */
[----:B------:R-:W-:-:S04]  /*3df0*/  LOP3.LUT R3, R2, 0x42, RZ, 0xfc, !PT ;  /* 0x0000004202037812 */ /* 0x000fc800078efcff */
[----:B------:R-:W-:Y:S01]  /*3e00*/  ISETP.GE.AND P0, PT, R3, c[0x0][0x180], PT ;  /* 0x0000600003007a0c */ /* 0x000fe20003f06270 */
[----:B------:R1:W-:Y:S01]  /*3e10*/  LDGSTS.E [R35+0xe800], [R48.64], P2 ;  /* 0x0e80000030237fae */ /* 0x0003e20009121846 */
[----:B------:R-:W-:-:S04]  /*3e20*/  LOP3.LUT R3, R2, 0x46, RZ, 0xfc, !PT ;  /* 0x0000004602037812 */ /* 0x000fc800078efcff */
[----:B------:R-:W-:Y:S01]  /*3e30*/  ISETP.GE.AND P6, PT, R3, c[0x0][0x180], PT ;  /* 0x0000600003007a0c */ /* 0x000fe20003fc6270 */
[----:B------:R1:W-:Y:S01]  /*3e40*/  LDGSTS.E [R35+0xf800], [R52.64], P1 ;  /* 0x0f80000034237fae */ /* 0x0003e20008921846 */
[----:B------:R-:W-:-:S04]  /*3e50*/  SEL R3, R124, RZ, !P0 ;  /* 0x000000ff7c037207 */ /* 0x000fc80004000000 */
[----:B------:R-:W-:Y:S02]  /*3e60*/  ISETP.NE.U32.AND P0, PT, R3, RZ, PT ;  /* 0x000000ff0300720c */ /* 0x000fe40003f05070 */
        /* <DEDUP_REMOVED lines=47> */
[----:B------:R-:W-:Y:S01]  /*4160*/  ULDC UR5, c[0x0][0x180] ;  /* 0x0000600000057ab9 */ /* 0x000fe20000000800 */
[C---:B------:R-:W-:Y:S01]  /*4170*/  SEL R3, R124.reuse, RZ, !P3 ;  /* 0x000000ff7c037207 */ /* 0x040fe20005800000 */
[----:B------:R1:W-:Y:S03]  /*4180*/  LDGSTS.E [R35+0x19800], [R92.64], P5 ;  /* 0x198000005c237fae */ /* 0x0003e6000a921846 */
[----:B------:R-:W-:Y:S02]  /*4190*/  ISETP.NE.U32.AND P3, PT, R3, RZ, PT ;  /* 0x000000ff0300720c */ /* 0x000fe40003f65070 */
[----:B------:R-:W-:-:S04]  /*41a0*/  SEL R3, R124, RZ, !P4 ;  /* 0x000000ff7c037207 */ /* 0x000fc80006000000 */
[----:B------:R-:W-:Y:S02]  /*41b0*/  ISETP.NE.U32.AND P4, PT, R3, RZ, PT ;  /* 0x000000ff0300720c */ /* 0x000fe40003f85070 */
[----:B------:R-:W-:-:S04]  /*41c0*/  LOP3.LUT R3, R2, 0x72, RZ, 0xfc, !PT ;  /* 0x0000007202037812 */ /* 0x000fc800078efcff */
[----:B------:R-:W-:Y:S02]  /*41d0*/  ISETP.GE.AND P2, PT, R3, c[0x0][0x180], PT ;  /* 0x0000600003007a0c */ /* 0x000fe40003f46270 */
[C---:B------:R-:W-:Y:S02]  /*41e0*/  LOP3.LUT R34, R2.reuse, 0x7e, RZ, 0xfc, !PT ;  /* 0x0000007e02227812 */ /* 0x040fe400078efcff */
[C---:B------:R-:W-:Y:S01]  /*41f0*/  LOP3.LUT R123, R2.reuse, 0x50, RZ, 0xfc, !PT ;  /* 0x00000050027b7812 */ /* 0x040fe200078efcff */
[----:B------:R-:W-:Y:S01]  /*4200*/  UIADD3 UR4, UR5, -0x80, URZ ;  /* 0xffffff8005047890 */ /* 0x000fe2000fffe03f */
[----:B------:R-:W-:Y:S01]  /*4210*/  LOP3.LUT R3, R2, 0x76, RZ, 0xfc, !PT ;  /* 0x0000007602037812 */ /* 0x000fe200078efcff */
[----:B------:R-:W-:Y:S01]  /*4220*/  IMAD.MOV.U32 R122, RZ, RZ, 0x7f ;  /* 0x0000007fff7a7424 */ /* 0x000fe200078e00ff */
[----:B------:R1:W-:Y:S02]  /*4230*/  LDGSTS.E [R35+0x1a800], [R96.64], P3 ;  /* 0x1a80000060237fae */ /* 0x0003e40009921846 */
[----:B------:R-:W-:-:S02]  /*4240*/  ISETP.GE.AND P1, PT, R3, c[0x0][0x180], PT ;  /* 0x0000600003007a0c */ /* 0x000fc40003f26270 */
[----:B------:R-:W-:Y:S02]  /*4250*/  SEL R3, R124, RZ, !P2 ;  /* 0x000000ff7c037207 */ /* 0x000fe40005000000 */
[----:B------:R-:W-:Y:S01]  /*4260*/  ISETP.GE.AND P6, PT, R34, c[0x0][0x180], PT ;  /* 0x0000600022007a0c */ /* 0x000fe20003fc6270 */
[----:B------:R-:W1:Y:S01]  /*4270*/  S2R R123, SR_TID.X ;  /* 0x00000000007b7919 */ /* 0x000e620000002100 */
[----:B------:R-:W-:Y:S02]  /*4280*/  ISETP.NE.U32.AND P2, PT, R3, RZ, PT ;  /* 0x000000ff0300720c */ /* 0x000fe40003f45070 */
[----:B------:R-:W-:Y:S01]  /*4290*/  SEL R3, R124, RZ, !P1 ;  /* 0x000000ff7c037207 */ /* 0x000fe20004800000 */
[----:B------:R-:W-:Y:S03]  /*42a0*/  STL [R1+0x194], R46 ;  /* 0x0001942e01007387 */ /* 0x000fe60000100800 */
[----:B------:R-:W-:Y:S01]  /*42b0*/  ISETP.NE.U32.AND P1, PT, R3, RZ, PT ;  /* 0x000000ff0300720c */ /* 0x000fe20003f25070 */
[----:B------:R1:W-:Y:S01]  /*42c0*/  LDGSTS.E [R35+0x1b800], [R100.64], P4 ;  /* 0x1b80000064237fae */ /* 0x0003e2000a121846 */
[----:B------:R-:W-:-:S04]  /*42d0*/  LOP3.LUT R3, R2, 0x7a, RZ, 0xfc, !PT ;  /* 0x0000007a02037812 */ /* 0x000fc800078efcff */
[----:B------:R-:W-:Y:S02]  /*42e0*/  ISETP.GE.AND P0, PT, R3, c[0x0][0x180], PT ;  /* 0x0000600003007a0c */ /* 0x000fe40003f06270 */
[----:B------:R-:W-:Y:S01]  /*42f0*/  SEL R42, R124, RZ, !P6 ;  /* 0x000000ff7c2a7207 */ /* 0x000fe20007000000 */
[----:B------:R-:W2:Y:S01]  /*4300*/  S2R R3, SR_TID.X ;  /* 0x0000000000037919 */ /* 0x000ea20000002100 */
[----:B------:R-:W-:Y:S02]  /*4310*/  ISETP.GE.AND P3, PT, R2, UR4, PT ;  /* 0x0000000402007c0c */ /* 0x000fe4000bf66270 */
[----:B------:R-:W-:Y:S02]  /*4320*/  IADD3 R122, R122, c[0x0][0x180], RZ ;  /* 0x000060007a7a7a10 */ /* 0x000fe40007ffe0ff */
[----:B-1----:R-:W-:Y:S01]  /*4330*/  SHF.R.U32.HI R123, RZ, 0x8, R123 ;  /* 0x00000008ff7b7819 */ /* 0x002fe2000001167b */
[----:B------:R1:W-:Y:S04]  /*4340*/  STL [R1+0x158], R47 ;  /* 0x0001582f01007387 */ /* 0x0003e80000100800 */
[----:B------:R1:W-:Y:S01]  /*4350*/  LDGSTS.E [R35+0x1c800], [R104.64], P2 ;  /* 0x1c80000068237fae */ /* 0x0003e20009121846 */
[----:B--2---:R-:W-:-:S02]  /*4360*/  LOP3.LUT R3, R3, 0x7f, RZ, 0xc0, !PT ;  /* 0x0000007f03037812 */ /* 0x004fc400078ec0ff */
[----:B------:R-:W-:Y:S02]  /*4370*/  SEL R34, R124, RZ, !P0 ;  /* 0x000000ff7c227207 */ /* 0x000fe40004000000 */
[----:B------:R-:W-:Y:S01]  /*4380*/  SGXT.U32 R123, R123, 0x1 ;  /* 0x000000017b7b781a */ /* 0x000fe20000000000 */
[----:B------:R-:W-:Y:S01]  /*4390*/  STL [R1+0x154], R51 ;  /* 0x0001543301007387 */ /* 0x000fe20000100800 */
[----:B------:R-:W-:-:S03]  /*43a0*/  ISETP.GE.AND P6, PT, R3, c[0x0][0x180], PT ;  /* 0x0000600003007a0c */ /* 0x000fc60003fc6270 */
[----:B------:R-:W2:Y:S01]  /*43b0*/  S2R R3, SR_TID.X ;  /* 0x0000000000037919 */ /* 0x000ea20000002100 */
[----:B------:R-:W-:Y:S02]  /*43c0*/  SEL R124, R124, RZ, !P6 ;  /* 0x000000ff7c7c7207 */ /* 0x000fe40007000000 */
[----:B------:R-:W-:Y:S01]  /*43d0*/  ISETP.NE.U32.AND P0, PT, R34, RZ, PT ;  /* 0x000000ff2200720c */ /* 0x000fe20003f05070 */
[----:B------:R1:W-:Y:S01]  /*43e0*/  LDGSTS.E [R35+0x1d800], [R108.64], P1 ;  /* 0x1d8000006c237fae */ /* 0x0003e20008921846 */
[----:B------:R-:W-:Y:S02]  /*43f0*/  ISETP.NE.U32.AND P5, PT, R124, RZ, PT ;  /* 0x000000ff7c00720c */ /* 0x000fe40003fa5070 */
[----:B------:R-:W-:Y:S01]  /*4400*/  LOP3.LUT R123, R123, 0x4, RZ, 0xfc, !PT ;  /* 0x000000047b7b7812 */ /* 0x000fe200078efcff */
[----:B------:R-:W-:Y:S08]  /*4410*/  STL [R1+0x150], R55 ;  /* 0x0001503701007387 */ /* 0x000ff00000100800 */
[----:B------:R1:W-:Y:S01]  /*4420*/  LDGSTS.E [R35+0x1e800], [R112.64], P0 ;  /* 0x1e80000070237fae */ /* 0x0003e20008121846 */
[----:B--2---:R-:W-:-:S02]  /*4430*/  LOP3.LUT R34, R3, 0x1ff, RZ, 0xc0, !PT ;  /* 0x000001ff03227812 */ /* 0x004fc400078ec0ff */
[----:B------:R-:W-:-:S03]  /*4440*/  LOP3.LUT R124, R3, 0x180, RZ, 0xc0, !PT ;  /* 0x00000180037c7812 */ /* 0x000fc600078ec0ff */
[----:B------:R-:W-:Y:S01]  /*4450*/  IMAD.SHL.U32 R34, R34, 0x4, RZ ;  /* 0x0000000422227824 */ /* 0x000fe200078e00ff */
[----:B------:R-:W-:-:S04]  /*4460*/  SHF.R.U32.HI R124, RZ, 0x3, R124 ;  /* 0x00000003ff7c7819 */ /* 0x000fc8000001167c */
[----:B------:R-:W-:Y:S02]  /*4470*/  LOP3.LUT R124, R34, R124, RZ, 0x3c, !PT ;  /* 0x0000007c227c7212 */ /* 0x000fe400078e3cff */
[----:B------:R-:W-:Y:S02]  /*4480*/  SEL R34, RZ, 0x4, P3 ;  /* 0x00000004ff227807 */ /* 0x000fe40001800000 */
[----:B------:R-:W-:Y:S02]  /*4490*/  ISETP.GT.AND P3, PT, R122, 0xff, PT ;  /* 0x000000ff7a00780c */ /* 0x000fe40003f64270 */
[----:B------:R-:W2:Y:S01]  /*44a0*/  S2R R122, SR_TID.X ;  /* 0x00000000007a7919 */ /* 0x000ea20000002100 */
[----:B------:R-:W-:-:S03]  /*44b0*/  ISETP.GE.AND P6, PT, R123, UR4, PT ;  /* 0x000000047b007c0c */ /* 0x000fc6000bfc6270 */
[----:B------:R-:W-:Y:S04]  /*44c0*/  STL [R1+0x14c], R59 ;  /* 0x00014c3b01007387 */ /* 0x000fe80000100800 */
[----:B------:R-:W-:Y:S04]  /*44d0*/  STL [R1+0x148], R63 ;  /* 0x0001483f01007387 */ /* 0x000fe80000100800 */
[----:B------:R-:W-:Y:S04]  /*44e0*/  STL [R1+0x144], R67 ;  /* 0x0001444301007387 */ /* 0x000fe80000100800 */
[----:B------:R-:W-:Y:S01]  /*44f0*/  STL [R1+0x140], R71 ;  /* 0x0001404701007387 */ /* 0x000fe20000100800 */
[----:B--2---:R-:W-:-:S04]  /*4500*/  SHF.R.U32.HI R123, RZ, 0x8, R122 ;  /* 0x00000008ff7b7819 */ /* 0x004fc8000001167a */
[----:B------:R-:W-:Y:S01]  /*4510*/  SGXT.U32 R123, R123, 0x1 ;  /* 0x000000017b7b781a */ /* 0x000fe20000000000 */
[----:B------:R-:W-:Y:S03]  /*4520*/  STL [R1+0x13c], R75 ;  /* 0x00013c4b01007387 */ /* 0x000fe60000100800 */
[----:B------:R-:W-:Y:S01]  /*4530*/  LOP3.LUT R123, R123, 0x8, RZ, 0xfc, !PT ;  /* 0x000000087b7b7812 */ /* 0x000fe200078efcff */
[----:B------:R2:W-:Y:S03]  /*4540*/  STL [R1+0x1a0], R74 ;  /* 0x0001a04a01007387 */ /* 0x0005e60000100800 */
[----:B------:R-:W-:Y:S01]  /*4550*/  ISETP.GE.AND P4, PT, R123, UR4, PT ;  /* 0x000000047b007c0c */ /* 0x000fe2000bf86270 */
[----:B------:R-:W-:Y:S01]  /*4560*/  STL.64 [R1+0x178], R78 ;  /* 0x0001784e01007387 */ /* 0x000fe20000100a00 */
[----:B------:R-:W-:-:S03]  /*4570*/  SHF.R.U32.HI R123, RZ, 0x8, R122 ;  /* 0x00000008ff7b7819 */ /* 0x000fc6000001167a */
[----:B------:R1:W-:Y:S04]  /*4580*/  STL.64 [R1+0x188], R82 ;  /* 0x0001885201007387 */ /* 0x0003e80000100a00 */
[----:B------:R1:W-:Y:S01]  /*4590*/  STL.64 [R1+0x198], R86 ;  /* 0x0001985601007387 */ /* 0x0003e20000100a00 */
[----:B------:R-:W-:-:S03]  /*45a0*/  SGXT.U32 R123, R123, 0x1 ;  /* 0x000000017b7b781a */ /* 0x000fc60000000000 */
[----:B----4-:R-:W4:Y:S04]  /*45b0*/  LDL.LU.64 R18, [R1+0x1f0] ;  /* 0x0001f00001127983 */ /* 0x010f280000300a00 */
[----:B------:R-:W4:Y:S04]  /*45c0*/  LDL.LU.64 R8, [R1+0x1e8] ;  /* 0x0001e80001087983 */ /* 0x000f280000300a00 */
[----:B------:R-:W4:Y:S04]  /*45d0*/  LDL.LU.64 R10, [R1+0x1e0] ;  /* 0x0001e000010a7983 */ /* 0x000f280000300a00 */
[----:B------:R-:W4:Y:S01]  /*45e0*/  LDL.LU.64 R26, [R1+0x1d8] ;  /* 0x0001d800011a7983 */ /* 0x000f220000300a00 */
[----:B------:R-:W-:-:S03]  /*45f0*/  LOP3.LUT R123, R123, 0xc, RZ, 0xfc, !PT ;  /* 0x0000000c7b7b7812 */ /* 0x000fc600078efcff */
[----:B------:R-:W4:Y:S04]  /*4600*/  LDL.LU.64 R4, [R1+0x1d0] ;  /* 0x0001d00001047983 */ /* 0x000f280000300a00 */
[----:B------:R-:W4:Y:S04]  /*4610*/  LDL.LU.64 R24, [R1+0x1c8] ;  /* 0x0001c80001187983 */ /* 0x000f280000300a00 */
[----:B------:R-:W4:Y:S04]  /*4620*/  LDL.LU.64 R28, [R1+0x1c0] ;  /* 0x0001c000011c7983 */ /* 0x000f280000300a00 */
[----:B---3--:R-:W3:Y:S01]  /*4630*/  LDL.LU.64 R20, [R1+0x1b8] ;  /* 0x0001b80001147983 */ /* 0x008ee20000300a00 */
[----:B------:R-:W-:-:S03]  /*4640*/  ISETP.GE.AND P2, PT, R123, UR4, PT ;  /* 0x000000047b007c0c */ /* 0x000fc6000bf46270 */
[----:B------:R-:W3:Y:S01]  /*4650*/  LDL.LU.64 R22, [R1+0x1b0] ;  /* 0x0001b00001167983 */ /* 0x000ee20000300a00 */
[----:B------:R-:W-:-:S03]  /*4660*/  SHF.R.U32.HI R123, RZ, 0x8, R122 ;  /* 0x00000008ff7b7819 */ /* 0x000fc6000001167a */
[----:B------:R-:W3:Y:S01]  /*4670*/  LDL.LU.64 R12, [R1+0x1a8] ;  /* 0x0001a800010c7983 */ /* 0x000ee20000300a00 */
[----:B------:R-:W-:-:S04]  /*4680*/  SGXT.U32 R123, R123, 0x1 ;  /* 0x000000017b7b781a */ /* 0x000fc80000000000 */
[----:B------:R-:W-:Y:S02]  /*4690*/  LOP3.LUT R123, R123, 0x10, RZ, 0xfc, !PT ;  /* 0x000000107b7b7812 */ /* 0x000fe400078efcff */
[----:B------:R-:W-:Y:S02]  /*46a0*/  SHF.R.U32.HI R43, RZ, 0x8, R122 ;  /* 0x00000008ff2b7819 */ /* 0x000fe4000001167a */
[----:B------:R-:W-:Y:S02]  /*46b0*/  ISETP.GE.AND P1, PT, R123, UR4, PT ;  /* 0x000000047b007c0c */ /* 0x000fe4000bf26270 */
[----:B------:R-:W4:Y:S04]  /*46c0*/  LDL.LU.64 R122, [R1+0x98] ;  /* 0x00009800017a7983 */ /* 0x000f280000300a00 */
[----:B-1----:R-:W4:Y:S04]  /*46d0*/  LDL.LU.64 R46, [R1+0x88] ;  /* 0x00008800012e7983 */ /* 0x002f280000300a00 */
[----:B--2---:R-:W2:Y:S04]  /*46e0*/  LDL.LU.64 R74, [R1+0x78] ;  /* 0x00007800014a7983 */ /* 0x004ea80000300a00 */
[----:B------:R-:W2:Y:S04]  /*46f0*/  LDL.LU.64 R82, [R1+0x68] ;  /* 0x0000680001527983 */ /* 0x000ea80000300a00 */
[----:B------:R-:W2:Y:S01]  /*4700*/  LDL.LU.64 R78, [R1+0x58] ;  /* 0x00005800014e7983 */ /* 0x000ea20000300a00 */
[----:B------:R-:W-:-:S04]  /*4710*/  SEL R2, RZ, 0x4, P6 ;  /* 0x00000004ff027807 */ /* 0x000fc80003000000 */
[----:B------:R-:W-:-:S04]  /*4720*/  SEL R2, R2, RZ, P3 ;  /* 0x000000ff02027207 */ /* 0x000fc80001800000 */
[----:B------:R-:W-:Y:S02]  /*4730*/  ISETP.NE.U32.AND P6, PT, R2, RZ, PT ;  /* 0x000000ff0200720c */ /* 0x000fe40003fc5070 */
[----:B------:R-:W-:-:S04]  /*4740*/  SEL R2, RZ, 0x4, P4 ;  /* 0x00000004ff027807 */ /* 0x000fc80002000000 */
[----:B------:R-:W-:-:S04]  /*4750*/  SEL R2, R2, RZ, P3 ;  /* 0x000000ff02027207 */ /* 0x000fc80001800000 */
[----:B------:R-:W-:Y:S02]  /*4760*/  ISETP.NE.U32.AND P4, PT, R2, RZ, PT ;  /* 0x000000ff0200720c */ /* 0x000fe40003f85070 */
[----:B------:R-:W-:Y:S02]  /*4770*/  SEL R2, RZ, 0x4, P2 ;  /* 0x00000004ff027807 */ /* 0x000fe40001000000 */
[----:B------:R-:W-:Y:S02]  /*4780*/  SGXT.U32 R43, R43, 0x1 ;  /* 0x000000012b2b781a */ /* 0x000fe40000000000 */
[----:B------:R-:W-:Y:S02]  /*4790*/  SEL R2, R2, RZ, P3 ;  /* 0x000000ff02027207 */ /* 0x000fe40001800000 */
[----:B------:R-:W-:Y:S02]  /*47a0*/  LOP3.LUT R43, R43, 0x14, RZ, 0xfc, !PT ;  /* 0x000000142b2b7812 */ /* 0x000fe400078efcff */
[----:B------:R-:W-:-:S02]  /*47b0*/  ISETP.NE.U32.AND P2, PT, R2, RZ, PT ;  /* 0x000000ff0200720c */ /* 0x000fc40003f45070 */
[----:B------:R-:W-:Y:S02]  /*47c0*/  SEL R2, RZ, 0x4, P1 ;  /* 0x00000004ff027807 */ /* 0x000fe40000800000 */
[----:B------:R-:W-:Y:S02]  /*47d0*/  ISETP.GE.AND P1, PT, R43, UR4, PT ;  /* 0x000000042b007c0c */ /* 0x000fe4000bf26270 */
[----:B------:R-:W-:-:S04]  /*47e0*/  SEL R2, R2, RZ, P3 ;  /* 0x000000ff02027207 */ /* 0x000fc80001800000 */
[----:B------:R-:W-:Y:S02]  /*47f0*/  ISETP.NE.U32.AND P0, PT, R2, RZ, PT ;  /* 0x000000ff0200720c */ /* 0x000fe40003f05070 */
[----:B------:R-:W-:Y:S02]  /*4800*/  SEL R2, RZ, 0x4, P1 ;  /* 0x00000004ff027807 */ /* 0x000fe40000800000 */
[----:B------:R-:W-:-:S13]  /*4810*/  ISETP.NE.U32.AND P1, PT, R42, RZ, PT ;  /* 0x000000ff2a00720c */ /* 0x000fda0003f25070 */
[----:B------:R1:W-:Y:S01]  /*4820*/  LDGSTS.E [R35+0x1f800], [R116.64], P1 ;  /* 0x1f80000074237fae */ /* 0x0003e20008921846 */
[----:B------:R-:W-:-:S03]  /*4830*/  SEL R2, R2, RZ, P3 ;  /* 0x000000ff02027207 */ /* 0x000fc60001800000 */
[----:B------:R-:W0:Y:S04]  /*4840*/  LDGDEPBAR ;  /* 0x00000000000079af */ /* 0x000e280000000000 */
[----:B-1----:R-:W1:Y:S01]  /*4850*/  S2R R35, SR_TID.X ;  /* 0x0000000000237919 */ /* 0x002e620000002100 */
[----:B------:R-:W-:Y:S02]  /*4860*/  ISETP.NE.U32.AND P1, PT, R2, RZ, PT ;  /* 0x000000ff0200720c */ /* 0x000fe40003f25070 */
[----:B------:R-:W-:Y:S02]  /*4870*/  LOP3.LUT R2, R124, 0x40, RZ, 0x3c, !PT ;  /* 0x000000407c027812 */ /* 0x000fe400078e3cff */
[----:B-1----:R-:W-:Y:S01]  /*4880*/  SHF.R.U32.HI R42, RZ, 0x8, R35 ;  /* 0x00000008ff2a7819 */ /* 0x002fe20000011623 */
[----:B------:R-:W-:-:S03]  /*4890*/  IMAD.MOV.U32 R35, RZ, RZ, c[0x0][0x188] ;  /* 0x00006200ff237624 */ /* 0x000fc600078e00ff */
[----:B------:R-:W-:Y:S01]  /*48a0*/  SGXT.U32 R42, R42, 0x1 ;  /* 0x000000012a2a781a */ /* 0x000fe20000000000 */
[----:B------:R-:W-:-:S03]  /*48b0*/  IMAD.SHL.U32 R35, R35, 0x80, RZ ;  /* 0x0000008023237824 */ /* 0x000fc600078e00ff */
[----:B------:R-:W-:Y:S02]  /*48c0*/  LOP3.LUT R42, R42, 0x18, RZ, 0xfc, !PT ;  /* 0x000000182a2a7812 */ /* 0x000fe400078efcff */
[----:B------:R-:W-:Y:S01]  /*48d0*/  SEL R34, R34, RZ, P3 ;  /* 0x000000ff22227207 */ /* 0x000fe20001800000 */
[----:B---3--:R1:W-:Y:S04]  /*48e0*/  LDGSTS.E [R124+0x40000], [R12.64], P5 ;  /* 0x400000000c7c7fae */ /* 0x0083e8000a921846 */
[----:B------:R3:W-:Y:S04]  /*48f0*/  LDGSTS.E [R124+0x41000], [R20.64], P5 ;  /* 0x41000000147c7fae */ /* 0x0007e8000a921846 */
[----:B----4-:R4:W-:Y:S04]  /*4900*/  LDGSTS.E [R124+0x42000], [R24.64], P5 ;  /* 0x42000000187c7fae */ /* 0x0109e8000a921846 */
[----:B------:R1:W-:Y:S04]  /*4910*/  LDGSTS.E [R124+0x43000], [R26.64], P5 ;  /* 0x430000001a7c7fae */ /* 0x0003e8000a921846 */
        /* <DEDUP_REMOVED lines=11> */
[----:B------:R1:W-:Y:S01]  /*49d0*/  LDGSTS.E [R2+0x47800], [R120.64], P5 ;  /* 0x4780000078027fae */ /* 0x0003e2000a921846 */
[----:B------:R-:W-:Y:S01]  /*49e0*/  ISETP.GE.AND P5, PT, R42, UR4, PT ;  /* 0x000000042a007c0c */ /* 0x000fe2000bfa6270 */
[----:B------:R-:W-:-:S02]  /*49f0*/  IMAD.WIDE R42, R35, 0x4, R122 ;  /* 0x00000004232a7825 */ /* 0x000fc400078e027a */
[----:B------:R-:W2:Y:S04]  /*4a00*/  S2R R122, SR_TID.X ;  /* 0x00000000007a7919 */ /* 0x000ea80000002100 */
[----:B------:R-:W0:Y:S04]  /*4a10*/  LDGDEPBAR ;  /* 0x00000000000079af */ /* 0x000e280000000000 */
[----:B------:R-:W3:Y:S01]  /*4a20*/  S2R R123, SR_TID.X ;  /* 0x00000000007b7919 */ /* 0x000ee20000002100 */
[----:B-1----:R-:W-:Y:S02]  /*4a30*/  SEL R2, RZ, 0x4, P5 ;  /* 0x00000004ff027807 */ /* 0x002fe40002800000 */
[----:B------:R-:W-:Y:S01]  /*4a40*/  ISETP.NE.U32.AND P5, PT, R34, RZ, PT ;  /* 0x000000ff2200720c */ /* 0x000fe20003fa5070 */
[----:B------:R-:W-:Y:S01]  /*4a50*/  BAR.SYNC.DEFER_BLOCKING 0x0 ;  /* 0x0000000000007b1d */ /* 0x000fe20000010000 */
[----:B--2---:R-:W-:-:S04]  /*4a60*/  SHF.R.U32.HI R122, RZ, 0x8, R122 ;  /* 0x00000008ff7a7819 */ /* 0x004fc8000001167a */
[----:B------:R-:W-:-:S04]  /*4a70*/  SGXT.U32 R122, R122, 0x1 ;  /* 0x000000017a7a781a */ /* 0x000fc80000000000 */
[----:B------:R-:W-:-:S03]  /*4a80*/  LOP3.LUT R122, R122, 0x1c, RZ, 0xfc, !PT ;  /* 0x0000001c7a7a7812 */ /* 0x000fc600078efcff */
[----:B------:R-:W-:Y:S01]  /*4a90*/  @!PT LDS RZ, [RZ] ;  /* 0x00000000fffff984 */ /* 0x000fe20000000800 */
[----:B------:R-:W-:Y:S01]  /*4aa0*/  @!PT LDS RZ, [RZ] ;  /* 0x00000000fffff984 */ /* 0x000fe20000000800 */
[----:B------:R-:W-:Y:S01]  /*4ab0*/  @!PT LDS RZ, [RZ] ;  /* 0x00000000fffff984 */ /* 0x000fe20000000800 */
[----:B------:R1:W-:Y:S01]  /*4ac0*/  LDGSTS.E [R0+0x20000], [R42.64], P5 ;  /* 0x200000002a007fae */ /* 0x0003e2000a921846 */
[----:B------:R-:W-:Y:S02]  /*4ad0*/  ISETP.GE.AND P5, PT, R122, UR4, PT ;  /* 0x000000047a007c0c */ /* 0x000fe4000bfa6270 */
[--C-:B---3--:R-:W-:Y:S02]  /*4ae0*/  SHF.R.U32.HI R122, RZ, 0x8, R123.reuse ;  /* 0x00000008ff7a7819 */ /* 0x108fe4000001167b */
[----:B------:R-:W-:-:S04]  /*4af0*/  SHF.R.U32.HI R123, RZ, 0x8, R123 ;  /* 0x00000008ff7b7819 */ /* 0x000fc8000001167b */
[----:B------:R-:W-:Y:S02]  /*4b00*/  SGXT.U32 R123, R123, 0x1 ;  /* 0x000000017b7b781a */ /* 0x000fe40000000000 */
[----:B------:R-:W-:Y:S02]  /*4b10*/  SGXT.U32 R122, R122, 0x1 ;  /* 0x000000017a7a781a */ /* 0x000fe40000000000 */
[----:B------:R-:W-:Y:S02]  /*4b20*/  LOP3.LUT R123, R123, 0x20, RZ, 0xfc, !PT ;  /* 0x000000207b7b7812 */ /* 0x000fe400078efcff */
[----:B-1----:R-:W-:Y:S02]  /*4b30*/  SEL R42, RZ, 0x4, P5 ;  /* 0x00000004ff2a7807 */ /* 0x002fe40002800000 */
[----:B------:R-:W-:Y:S02]  /*4b40*/  LOP3.LUT R122, R122, 0x24, RZ, 0xfc, !PT ;  /* 0x000000247a7a7812 */ /* 0x000fe400078efcff */
[----:B------:R-:W-:-:S04]  /*4b50*/  ISETP.GE.AND P5, PT, R123, UR4, PT ;  /* 0x000000047b007c0c */ /* 0x000fc8000bfa6270 */
[----:B------:R-:W-:Y:S02]  /*4b60*/  SEL R34, RZ, 0x4, P5 ;  /* 0x00000004ff227807 */ /* 0x000fe40002800000 */
[----:B------:R-:W-:Y:S02]  /*4b70*/  ISETP.GE.AND P5, PT, R122, UR4, PT ;  /* 0x000000047a007c0c */ /* 0x000fe4000bfa6270 */
[----:B------:R-:W1:Y:S04]  /*4b80*/  S2R R122, SR_TID.X ;  /* 0x00000000007a7919 */ /* 0x000e680000002100 */
[----:B------:R-:W2:Y:S01]  /*4b90*/  S2R R123, SR_TID.X ;  /* 0x00000000007b7919 */ /* 0x000ea20000002100 */
[----:B------:R-:W-:Y:S02]  /*4ba0*/  SEL R43, RZ, 0x4, P5 ;  /* 0x00000004ff2b7807 */ /* 0x000fe40002800000 */
[----:B-1----:R-:W-:-:S04]  /*4bb0*/  SHF.R.U32.HI R122, RZ, 0x8, R122 ;  /* 0x00000008ff7a7819 */ /* 0x002fc8000001167a */
[----:B------:R-:W-:-:S04]  /*4bc0*/  SGXT.U32 R122, R122, 0x1 ;  /* 0x000000017a7a781a */ /* 0x000fc80000000000 */
[----:B------:R-:W-:-:S04]  /*4bd0*/  LOP3.LUT R122, R122, 0x28, RZ, 0xfc, !PT ;  /* 0x000000287a7a7812 */ /* 0x000fc800078efcff */
[----:B------:R-:W-:Y:S02]  /*4be0*/  ISETP.GE.AND P5, PT, R122, UR4, PT ;  /* 0x000000047a007c0c */ /* 0x000fe4000bfa6270 */
[--C-:B--2---:R-:W-:Y:S02]  /*4bf0*/  SHF.R.U32.HI R122, RZ, 0x8, R123.reuse ;  /* 0x00000008ff7a7819 */ /* 0x104fe4000001167b */
[----:B------:R-:W-:-:S04]  /*4c00*/  SHF.R.U32.HI R123, RZ, 0x8, R123 ;  /* 0x00000008ff7b7819 */ /* 0x000fc8000001167b */
[----:B------:R-:W-:Y:S02]  /*4c10*/  SGXT.U32 R123, R123, 0x1 ;  /* 0x000000017b7b781a */ /* 0x000fe40000000000 */
[----:B------:R-:W-:Y:S02]  /*4c20*/  SGXT.U32 R122, R122, 0x1 ;  /* 0x000000017a7a781a */ /* 0x000fe40000000000 */
[----:B------:R-:W-:Y:S02]  /*4c30*/  LOP3.LUT R123, R123, 0x2c, RZ, 0xfc, !PT ;  /* 0x0000002c7b7b7812 */ /* 0x000fe400078efcff */
[----:B------:R-:W-:Y:S02]  /*4c40*/  SEL R59, RZ, 0x4, P5 ;  /* 0x00000004ff3b7807 */ /* 0x000fe40002800000 */
[----:B------:R-:W-:Y:S02]  /*4c50*/  LOP3.LUT R122, R122, 0x30, RZ, 0xfc, !PT ;  /* 0x000000307a7a7812 */ /* 0x000fe400078efcff */
[----:B------:R-:W-:-:S04]  /*4c60*/  ISETP.GE.AND P5, PT, R123, UR4, PT ;  /* 0x000000047b007c0c */ /* 0x000fc8000bfa6270 */
[----:B------:R-:W-:Y:S02]  /*4c70*/  SEL R71, RZ, 0x4, P5 ;  /* 0x00000004ff477807 */ /* 0x000fe40002800000 */
[----:B------:R-:W-:Y:S02]  /*4c80*/  ISETP.GE.AND P5, PT, R122, UR4, PT ;  /* 0x000000047a007c0c */ /* 0x000fe4000bfa6270 */
[----:B------:R-:W1:Y:S01]  /*4c90*/  S2R R122, SR_TID.X ;  /* 0x00000000007a7919 */ /* 0x000e620000002100 */
[----:B------:R-:W-:-:S05]  /*4ca0*/  IMAD.WIDE R46, R35, 0x4, R46 ;  /* 0x00000004232e7825 */ /* 0x000fca00078e022e */
[----:B------:R2:W-:Y:S01]  /*4cb0*/  LDGSTS.E [R0+0x21000], [R46.64], P6 ;  /* 0x210000002e007fae */ /* 0x0005e2000b121846 */
[----:B------:R-:W-:Y:S01]  /*4cc0*/  IMAD.WIDE R74, R35, 0x4, R74 ;  /* 0x00000004234a7825 */ /* 0x000fe200078e024a */
[----:B------:R-:W-:Y:S02]  /*4cd0*/  SEL R51, R43, RZ, P3 ;  /* 0x000000ff2b337207 */ /* 0x000fe40001800000 */
[----:B--2---:R-:W2:Y:S01]  /*4ce0*/  S2R R47, SR_TID.X ;  /* 0x00000000002f7919 */ /* 0x004ea20000002100 */
[----:B-1----:R-:W-:-:S03]  /*4cf0*/  SHF.R.U32.HI R123, RZ, 0x8, R122 ;  /* 0x00000008ff7b7819 */ /* 0x002fc6000001167a */
[----:B------:R1:W-:Y:S01]  /*4d00*/  LDGSTS.E [R0+0x22000], [R74.64], P4 ;  /* 0x220000004a007fae */ /* 0x0003e2000a121846 */
[----:B------:R-:W-:-:S03]  /*4d10*/  SGXT.U32 R123, R123, 0x1 ;  /* 0x000000017b7b781a */ /* 0x000fc60000000000 */
[----:B------:R-:W3:Y:S01]  /*4d20*/  S2R R43, SR_TID.X ;  /* 0x00000000002b7919 */ /* 0x000ee20000002100 */
[----:B------:R-:W-:-:S04]  /*4d30*/  LOP3.LUT R123, R123, 0x34, RZ, 0xfc, !PT ;  /* 0x000000347b7b7812 */ /* 0x000fc800078efcff */
[----:B------:R-:W-:Y:S01]  /*4d40*/  ISETP.GE.AND P4, PT, R123, UR4, PT ;  /* 0x000000047b007c0c */ /* 0x000fe2000bf86270 */
[----:B------:R-:W3:Y:S01]  /*4d50*/  S2R R55, SR_TID.X ;  /* 0x0000000000377919 */ /* 0x000ee20000002100 */
[--C-:B------:R-:W-:Y:S02]  /*4d60*/  SHF.R.U32.HI R123, RZ, 0x8, R122.reuse ;  /* 0x00000008ff7b7819 */ /* 0x100fe4000001167a */
[----:B------:R-:W-:Y:S01]  /*4d70*/  SHF.R.U32.HI R122, RZ, 0x8, R122 ;  /* 0x00000008ff7a7819 */ /* 0x000fe2000001167a */
[----:B-1----:R-:W4:Y:S01]  /*4d80*/  LDL.LU.64 R74, [R1+0x48] ;  /* 0x00004800014a7983 */ /* 0x002f220000300a00 */
[----:B--2---:R-:W-:Y:S02]  /*4d90*/  SHF.R.U32.HI R47, RZ, 0x8, R47 ;  /* 0x00000008ff2f7819 */ /* 0x004fe4000001162f */
[----:B------:R-:W-:Y:S01]  /*4da0*/  SGXT.U32 R122, R122, 0x1 ;  /* 0x000000017a7a781a */ /* 0x000fe20000000000 */
[----:B------:R-:W-:Y:S01]  /*4db0*/  IMAD.WIDE R82, R35, 0x4, R82 ;  /* 0x0000000423527825 */ /* 0x000fe200078e0252 */
[----:B------:R-:W-:Y:S01]  /*4dc0*/  SEL R34, R34, RZ, P3 ;  /* 0x000000ff22227207 */ /* 0x000fe20001800000 */
[----:B------:R-:W2:Y:S01]  /*4dd0*/  LDL.LU.64 R86, [R1+0x40] ;  /* 0x0000400001567983 */ /* 0x000ea20000300a00 */
[----:B------:R-:W-:-:S02]  /*4de0*/  LOP3.LUT R122, R122, 0x38, RZ, 0xfc, !PT ;  /* 0x000000387a7a7812 */ /* 0x000fc400078efcff */
[----:B------:R-:W-:Y:S01]  /*4df0*/  SEL R46, RZ, 0x4, P5 ;  /* 0x00000004ff2e7807 */ /* 0x000fe20002800000 */
[----:B------:R1:W-:Y:S01]  /*4e00*/  LDGSTS.E [R0+0x23000], [R82.64], P2 ;  /* 0x2300000052007fae */ /* 0x0003e20009121846 */
[----:B------:R-:W-:Y:S02]  /*4e10*/  SGXT.U32 R123, R123, 0x1 ;  /* 0x000000017b7b781a */ /* 0x000fe40000000000 */
[----:B------:R-:W-:Y:S02]  /*4e20*/  SGXT.U32 R47, R47, 0x1 ;  /* 0x000000012f2f781a */ /* 0x000fe40000000000 */
[----:B------:R-:W-:Y:S02]  /*4e30*/  ISETP.NE.U32.AND P5, PT, R34, RZ, PT ;  /* 0x000000ff2200720c */ /* 0x000fe40003fa5070 */
[----:B------:R-:W-:Y:S02]  /*4e40*/  SEL R34, RZ, 0x4, P4 ;  /* 0x00000004ff227807 */ /* 0x000fe40002000000 */
[----:B------:R-:W-:-:S02]  /*4e50*/  ISETP.GE.AND P4, PT, R122, UR4, PT ;  /* 0x000000047a007c0c */ /* 0x000fc4000bf86270 */
[----:B------:R-:W-:Y:S01]  /*4e60*/  LOP3.LUT R123, R123, 0x3c, RZ, 0xfc, !PT ;  /* 0x0000003c7b7b7812 */ /* 0x000fe200078efcff */
[----:B------:R-:W-:Y:S01]  /*4e70*/  IMAD.WIDE R78, R35, 0x4, R78 ;  /* 0x00000004234e7825 */ /* 0x000fe200078e024e */
[----:B------:R-:W-:Y:S01]  /*4e80*/  LOP3.LUT R47, R47, 0x40, RZ, 0xfc, !PT ;  /* 0x000000402f2f7812 */ /* 0x000fe200078efcff */
[----:B-1----:R-:W2:Y:S01]  /*4e90*/  LDL.LU.64 R82, [R1+0x30] ;  /* 0x0000300001527983 */ /* 0x002ea20000300a00 */
[----:B------:R-:W-:Y:S02]  /*4ea0*/  SEL R122, RZ, 0x4, P4 ;  /* 0x00000004ff7a7807 */ /* 0x000fe40002000000 */
[----:B------:R-:W-:Y:S01]  /*4eb0*/  ISETP.GE.AND P4, PT, R123, UR4, PT ;  /* 0x000000047b007c0c */ /* 0x000fe2000bf86270 */
[----:B------:R1:W-:Y:S01]  /*4ec0*/  LDGSTS.E [R0+0x24000], [R78.64], P0 ;  /* 0x240000004e007fae */ /* 0x0003e20008121846 */
[----:B------:R-:W-:Y:S02]  /*4ed0*/  ISETP.GE.AND P2, PT, R47, UR4, PT ;  /* 0x000000042f007c0c */ /* 0x000fe4000bf46270 */
[----:B---3--:R-:W-:-:S02]  /*4ee0*/  SHF.R.U32.HI R47, RZ, 0x8, R43 ;  /* 0x00000008ff2f7819 */ /* 0x008fc4000001162b */
[----:B------:R-:W-:Y:S02]  /*4ef0*/  SEL R123, RZ, 0x4, P4 ;  /* 0x00000004ff7b7807 */ /* 0x000fe40002000000 */
[----:B------:R-:W-:Y:S02]  /*4f00*/  ISETP.NE.U32.AND P4, PT, R51, RZ, PT ;  /* 0x000000ff3300720c */ /* 0x000fe40003f85070 */
[----:B------:R-:W-:Y:S02]  /*4f10*/  SGXT.U32 R47, R47, 0x1 ;  /* 0x000000012f2f781a */ /* 0x000fe40000000000 */
[----:B------:R-:W-:Y:S01]  /*4f20*/  SHF.R.U32.HI R51, RZ, 0x8, R43 ;  /* 0x00000008ff337819 */ /* 0x000fe2000001162b */
[----:B-1----:R-:W3:Y:S01]  /*4f30*/  LDL.LU.64 R78, [R1+0x20] ;  /* 0x00002000014e7983 */ /* 0x002ee20000300a00 */
[----:B------:R-:W-:Y:S02]  /*4f40*/  LOP3.LUT R47, R47, 0x44, RZ, 0xfc, !PT ;  /* 0x000000442f2f7812 */ /* 0x000fe400078efcff */
[----:B------:R-:W-:-:S02]  /*4f50*/  SGXT.U32 R51, R51, 0x1 ;  /* 0x000000013333781a */ /* 0x000fc40000000000 */
[----:B------:R-:W-:Y:S02]  /*4f60*/  SHF.R.U32.HI R55, RZ, 0x8, R55 ;  /* 0x00000008ff377819 */ /* 0x000fe40000011637 */
[----:B------:R-:W-:Y:S02]  /*4f70*/  SEL R43, RZ, 0x4, P2 ;  /* 0x00000004ff2b7807 */ /* 0x000fe40001000000 */
[----:B------:R-:W-:Y:S02]  /*4f80*/  ISETP.GE.AND P2, PT, R47, UR4, PT ;  /* 0x000000042f007c0c */ /* 0x000fe4000bf46270 */
[----:B------:R-:W-:Y:S02]  /*4f90*/  LOP3.LUT R51, R51, 0x48, RZ, 0xfc, !PT ;  /* 0x0000004833337812 */ /* 0x000fe400078efcff */
[----:B------:R-:W-:Y:S02]  /*4fa0*/  SGXT.U32 R55, R55, 0x1 ;  /* 0x000000013737781a */ /* 0x000fe40000000000 */
[----:B------:R-:W-:-:S02]  /*4fb0*/  SEL R47, RZ, 0x4, P2 ;  /* 0x00000004ff2f7807 */ /* 0x000fc40001000000 */
[----:B------:R-:W-:Y:S02]  /*4fc0*/  ISETP.GE.AND P2, PT, R51, UR4, PT ;  /* 0x0000000433007c0c */ /* 0x000fe4000bf46270 */
[----:B------:R-:W-:Y:S02]  /*4fd0*/  LOP3.LUT R55, R55, 0x4c, RZ, 0xfc, !PT ;  /* 0x0000004c37377812 */ /* 0x000fe400078efcff */
[----:B------:R-:W-:Y:S02]  /*4fe0*/  SEL R51, RZ, 0x4, P2 ;  /* 0x00000004ff337807 */ /* 0x000fe40001000000 */
[----:B------:R-:W-:Y:S02]  /*4ff0*/  ISETP.GE.AND P2, PT, R55, UR4, PT ;  /* 0x0000000437007c0c */ /* 0x000fe4000bf46270 */
[----:B------:R-:W-:Y:S02]  /*5000*/  SEL R59, R59, RZ, P3 ;  /* 0x000000ff3b3b7207 */ /* 0x000fe40001800000 */
[----:B------:R-:W-:-:S02]  /*5010*/  SEL R55, RZ, 0x4, P2 ;  /* 0x00000004ff377807 */ /* 0x000fc40001000000 */
[----:B------:R-:W-:Y:S02]  /*5020*/  ISETP.GE.AND P2, PT, R38, UR4, PT ;  /* 0x0000000426007c0c */ /* 0x000fe4000bf46270 */
[----:B------:R-:W-:Y:S02]  /*5030*/  ISETP.NE.U32.AND P0, PT, R59, RZ, PT ;  /* 0x000000ff3b00720c */ /* 0x000fe40003f05070 */
[----:B------:R-:W-:Y:S02]  /*5040*/  SEL R59, RZ, 0x4, P2 ;  /* 0x00000004ff3b7807 */ /* 0x000fe40001000000 */
[----:B------:R-:W-:Y:S02]  /*5050*/  ISETP.GE.AND P2, PT, R39, UR4, PT ;  /* 0x0000000427007c0c */ /* 0x000fe4000bf46270 */
[----:B------:R-:W3:Y:S01]  /*5060*/  LDL.64 R38, [R1+0x10] ;  /* 0x0000100001267983 */ /* 0x000ee20000100a00 */
[----:B------:R-:W-:-:S04]  /*5070*/  SEL R2, R2, RZ, P3 ;  /* 0x000000ff02027207 */ /* 0x000fc80001800000 */
[----:B------:R-:W-:Y:S02]  /*5080*/  ISETP.NE.U32.AND P6, PT, R2, RZ, PT ;  /* 0x000000ff0200720c */ /* 0x000fe40003fc5070 */
[----:B------:R-:W1:Y:S04]  /*5090*/  S2R R2, SR_TID.X ;  /* 0x0000000000027919 */ /* 0x000e680000002100 */
[----:B------:R-:W2:Y:S01]  /*50a0*/  S2R R67, SR_TID.X ;  /* 0x0000000000437919 */ /* 0x000ea20000002100 */
[----:B------:R-:W-:Y:S02]  /*50b0*/  SEL R71, R71, RZ, P3 ;  /* 0x000000ff47477207 */ /* 0x000fe40001800000 */
[----:B------:R-:W-:Y:S02]  /*50c0*/  SEL R63, RZ, 0x4, P2 ;  /* 0x00000004ff3f7807 */ /* 0x000fe40001000000 */
[----:B------:R-:W-:-:S02]  /*50d0*/  ISETP.NE.U32.AND P2, PT, R71, RZ, PT ;  /* 0x000000ff4700720c */ /* 0x000fc40003f45070 */
[----:B------:R-:W2:Y:S01]  /*50e0*/  S2R R71, SR_TID.X ;  /* 0x0000000000477919 */ /* 0x000ea20000002100 */
[----:B-1----:R-:W-:-:S04]  /*50f0*/  SHF.R.U32.HI R2, RZ, 0x8, R2 ;  /* 0x00000008ff027819 */ /* 0x002fc80000011602 */
[----:B------:R-:W-:-:S04]  /*5100*/  SGXT.U32 R2, R2, 0x1 ;  /* 0x000000010202781a */ /* 0x000fc80000000000 */
[----:B------:R-:W-:Y:S02]  /*5110*/  LOP3.LUT R2, R2, 0x64, RZ, 0xfc, !PT ;  /* 0x0000006402027812 */ /* 0x000fe400078efcff */
[----:B------:R-:W-:Y:S02]  /*5120*/  SEL R42, R42, RZ, P3 ;  /* 0x000000ff2a2a7207 */ /* 0x000fe40001800000 */
[----:B------:R-:W-:Y:S02]  /*5130*/  SEL R46, R46, RZ, P3 ;  /* 0x000000ff2e2e7207 */ /* 0x000fe40001800000 */
[----:B------:R-:W-:Y:S02]  /*5140*/  SEL R34, R34, RZ, P3 ;  /* 0x000000ff22227207 */ /* 0x000fe40001800000 */
[----:B------:R-:W-:Y:S02]  /*5150*/  SEL R122, R122, RZ, P3 ;  /* 0x000000ff7a7a7207 */ /* 0x000fe40001800000 */
[----:B------:R-:W-:Y:S01]  /*5160*/  SEL R123, R123, RZ, P3 ;  /* 0x000000ff7b7b7207 */ /* 0x000fe20001800000 */
[----:B----4-:R-:W-:-:S05]  /*5170*/  IMAD.WIDE R74, R35, 0x4, R74 ;  /* 0x00000004234a7825 */ /* 0x010fca00078e024a */
[----:B------:R1:W-:Y:S01]  /*5180*/  LDGSTS.E [R0+0x25000], [R74.64], P1 ;  /* 0x250000004a007fae */ /* 0x0003e20008921846 */
[----:B--2---:R-:W-:-:S05]  /*5190*/  IMAD.WIDE R86, R35, 0x4, R86 ;  /* 0x0000000423567825 */ /* 0x004fca00078e0256 */
[----:B------:R2:W-:Y:S01]  /*51a0*/  LDGSTS.E [R0+0x26000], [R86.64], P6 ;  /* 0x2600000056007fae */ /* 0x0005e2000b121846 */
[----:B-1----:R-:W-:-:S03]  /*51b0*/  SHF.R.U32.HI R75, RZ, 0x8, R67 ;  /* 0x00000008ff4b7819 */ /* 0x002fc60000011643 */
[----:B------:R-:W4:Y:S01]  /*51c0*/  LDL.LU R74, [R1+0x1a0] ;  /* 0x0001a000014a7983 */ /* 0x000f220000300800 */
[----:B------:R-:W-:Y:S02]  /*51d0*/  SHF.R.U32.HI R67, RZ, 0x8, R67 ;  /* 0x00000008ff437819 */ /* 0x000fe40000011643 */
[----:B------:R-:W-:Y:S02]  /*51e0*/  ISETP.GE.AND P6, PT, R2, UR4, PT ;  /* 0x0000000402007c0c */ /* 0x000fe4000bfc6270 */
[----:B------:R-:W-:Y:S01]  /*51f0*/  SGXT.U32 R67, R67, 0x1 ;  /* 0x000000014343781a */ /* 0x000fe20000000000 */
[----:B------:R-:W-:Y:S01]  /*5200*/  IMAD.WIDE R82, R35, 0x4, R82 ;  /* 0x0000000423527825 */ /* 0x000fe200078e0252 */
[----:B------:R-:W-:Y:S01]  /*5210*/  SHF.R.U32.HI R2, RZ, 0x8, R3 ;  /* 0x00000008ff027819 */ /* 0x000fe20000011603 */
[----:B--2---:R-:W2:Y:S01]  /*5220*/  LDL.LU.64 R86, [R1+0x198] ;  /* 0x0001980001567983 */ /* 0x004ea20000300a00 */
[----:B------:R-:W-:Y:S02]  /*5230*/  LOP3.LUT R67, R67, 0x58, RZ, 0xfc, !PT ;  /* 0x0000005843437812 */ /* 0x000fe400078efcff */
[----:B------:R-:W-:-:S02]  /*5240*/  SGXT.U32 R75, R75, 0x1 ;  /* 0x000000014b4b781a */ /* 0x000fc40000000000 */
[----:B------:R-:W-:Y:S02]  /*5250*/  SGXT.U32 R2, R2, 0x1 ;  /* 0x000000010202781a */ /* 0x000fe40000000000 */
[----:B------:R-:W-:Y:S02]  /*5260*/  ISETP.GE.AND P1, PT, R67, UR4, PT ;  /* 0x0000000443007c0c */ /* 0x000fe4000bf26270 */
[----:B------:R-:W-:Y:S02]  /*5270*/  LOP3.LUT R75, R75, 0x5c, RZ, 0xfc, !PT ;  /* 0x0000005c4b4b7812 */ /* 0x000fe400078efcff */
[----:B------:R-:W-:Y:S02]  /*5280*/  SEL R3, RZ, 0x4, P6 ;  /* 0x00000004ff037807 */ /* 0x000fe40003000000 */
[----:B------:R-:W-:Y:S02]  /*5290*/  ISETP.GE.AND P6, PT, R125, UR4, PT ;  /* 0x000000047d007c0c */ /* 0x000fe4000bfc6270 */
[----:B------:R-:W-:-:S02]  /*52a0*/  LOP3.LUT R2, R2, 0x6c, RZ, 0xfc, !PT ;  /* 0x0000006c02027812 */ /* 0x000fc400078efcff */
[----:B------:R-:W-:Y:S02]  /*52b0*/  SEL R67, RZ, 0x4, P1 ;  /* 0x00000004ff437807 */ /* 0x000fe40000800000 */
[----:B------:R-:W-:Y:S02]  /*52c0*/  ISETP.GE.AND P1, PT, R75, UR4, PT ;  /* 0x000000044b007c0c */ /* 0x000fe4000bf26270 */
[----:B------:R-:W-:Y:S02]  /*52d0*/  SHF.R.U32.HI R75, RZ, 0x8, R71 ;  /* 0x00000008ff4b7819 */ /* 0x000fe40000011647 */
[----:B------:R-:W-:Y:S02]  /*52e0*/  SEL R125, RZ, 0x4, P6 ;  /* 0x00000004ff7d7807 */ /* 0x000fe40003000000 */
[----:B------:R-:W-:Y:S02]  /*52f0*/  ISETP.GE.AND P6, PT, R2, UR4, PT ;  /* 0x0000000402007c0c */ /* 0x000fe4000bfc6270 */
[----:B------:R-:W-:-:S02]  /*5300*/  SGXT.U32 R75, R75, 0x1 ;  /* 0x000000014b4b781a */ /* 0x000fc40000000000 */
[----:B------:R-:W-:Y:S02]  /*5310*/  SEL R2, RZ, 0x4, P6 ;  /* 0x00000004ff027807 */ /* 0x000fe40003000000 */
[----:B------:R-:W-:Y:S02]  /*5320*/  ISETP.NE.U32.AND P6, PT, R42, RZ, PT ;  /* 0x000000ff2a00720c */ /* 0x000fe40003fc5070 */
[----:B------:R-:W-:Y:S02]  /*5330*/  LOP3.LUT R75, R75, 0x60, RZ, 0xfc, !PT ;  /* 0x000000604b4b7812 */ /* 0x000fe400078efcff */
[----:B------:R-:W-:Y:S02]  /*5340*/  SEL R71, RZ, 0x4, P1 ;  /* 0x00000004ff477807 */ /* 0x000fe40000800000 */
[----:B------:R-:W-:Y:S01]  /*5350*/  ISETP.GE.AND P1, PT, R75, UR4, PT ;  /* 0x000000044b007c0c */ /* 0x000fe2000bf26270 */
[----:B---3--:R-:W-:-:S03]  /*5360*/  IMAD.WIDE R78, R35, 0x4, R78 ;  /* 0x00000004234e7825 */ /* 0x008fc600078e024e */
[----:B------:R-:W-:Y:S02]  /*5370*/  SEL R75, RZ, 0x4, P1 ;  /* 0x00000004ff4b7807 */ /* 0x000fe40000800000 */
[----:B------:R-:W-:Y:S01]  /*5380*/  ISETP.NE.U32.AND P1, PT, R46, RZ, PT ;  /* 0x000000ff2e00720c */ /* 0x000fe20003f25070 */
[----:B------:R1:W-:Y:S01]  /*5390*/  LDGSTS.E [R0+0x27000], [R82.64], P6 ;  /* 0x2700000052007fae */ /* 0x0003e2000b121846 */
[----:B------:R-:W-:-:S03]  /*53a0*/  ISETP.NE.U32.AND P6, PT, R34, RZ, PT ;  /* 0x000000ff2200720c */ /* 0x000fc60003fc5070 */
[----:B------:R-:W3:Y:S01]  /*53b0*/  LDL.LU R46, [R1+0x194] ;  /* 0x00019400012e7983 */ /* 0x000ee20000300800 */
[----:B------:R-:W-:-:S03]  /*53c0*/  IMAD.WIDE R38, R35, 0x4, R38 ;  /* 0x0000000423267825 */ /* 0x000fc600078e0226 */
[----:B------:R-:W2:Y:S04]  /*53d0*/  LDL.LU R42, [R1+0x190] ;  /* 0x00019000012a7983 */ /* 0x000ea80000300800 */
[----:B-1----:R-:W2:Y:S04]  /*53e0*/  LDL.LU.64 R82, [R1+0x188] ;  /* 0x0001880001527983 */ /* 0x002ea80000300a00 */
[----:B------:R-:W2:Y:S04]  /*53f0*/  LDL.LU R34, [R1+0x180] ;  /* 0x0001800001227983 */ /* 0x000ea80000300800 */
[----:B------:R1:W-:Y:S01]  /*5400*/  LDGSTS.E [R0+0x28000], [R78.64], P5 ;  /* 0x280000004e007fae */ /* 0x0003e2000a921846 */
[----:B------:R-:W-:-:S03]  /*5410*/  ISETP.NE.U32.AND P5, PT, R122, RZ, PT ;  /* 0x000000ff7a00720c */ /* 0x000fc60003fa5070 */
[----:B------:R1:W-:Y:S01]  /*5420*/  LDGSTS.E [R0+0x29000], [R38.64], P4 ;  /* 0x2900000026007fae */ /* 0x0003e2000a121846 */
[----:B------:R-:W-:-:S03]  /*5430*/  ISETP.NE.U32.AND P4, PT, R123, RZ, PT ;  /* 0x000000ff7b00720c */ /* 0x000fc60003f85070 */
[----:B-1----:R-:W2:Y:S04]  /*5440*/  LDL.LU.64 R78, [R1+0x178] ;  /* 0x00017800014e7983 */ /* 0x002ea80000300a00 */
[----:B------:R-:W2:Y:S04]  /*5450*/  LDL.LU R122, [R1+0x170] ;  /* 0x00017000017a7983 */ /* 0x000ea80000300800 */
[----:B------:R-:W2:Y:S04]  /*5460*/  LDL.LU.64 R38, [R1+0x168] ;  /* 0x0001680001267983 */ /* 0x000ea80000300a00 */
[----:B------:R-:W2:Y:S02]  /*5470*/  LDL.LU R123, [R1+0x164] ;  /* 0x00016400017b7983 */ /* 0x000ea40000300800 */
[----:B--2---:R-:W-:-:S02]  /*5480*/  IMAD.WIDE R122, R35, 0x4, R122 ;  /* 0x00000004237a7825 */ /* 0x004fc400078e027a */
[----:B------:R-:W2:Y:S04]  /*5490*/  LDL.LU R35, [R1+0x160] ;  /* 0x0001600001237983 */ /* 0x000ea80000300800 */
[----:B------:R1:W-:Y:S02]  /*54a0*/  LDGSTS.E [R0+0x2a000], [R122.64], P0 ;  /* 0x2a0000007a007fae */ /* 0x0003e40008121846 */
[----:B-1----:R-:W-:Y:S02]  /*54b0*/  SEL R122, R43, RZ, P3 ;  /* 0x000000ff2b7a7207 */ /* 0x002fe40001800000 */
[----:B------:R-:W3:Y:S01]  /*54c0*/  LDL.LU R43, [R1+0x15c] ;  /* 0x00015c00012b7983 */ /* 0x000ee20000300800 */
[----:B------:R-:W-:Y:S01]  /*54d0*/  IMAD.MOV.U32 R123, RZ, RZ, c[0x0][0x188] ;  /* 0x00006200ff7b7624 */ /* 0x000fe200078e00ff */
[----:B------:R-:W-:-:S03]  /*54e0*/  ISETP.NE.U32.AND P0, PT, R122, RZ, PT ;  /* 0x000000ff7a00720c */ /* 0x000fc60003f05070 */
[----:B------:R-:W-:-:S04]  /*54f0*/  IMAD.SHL.U32 R122, R123, 0x80, RZ ;  /* 0x000000807b7a7824 */ /* 0x000fc800078e00ff */
[----:B------:R-:W-:-:S04]  /*5500*/  IMAD.WIDE R38, R122, 0x4, R38 ;  /* 0x000000047a267825 */ /* 0x000fc800078e0226 */
[----:B--2---:R-:W-:-:S05]  /*5510*/  IMAD.WIDE R34, R122, 0x4, R34 ;  /* 0x000000047a227825 */ /* 0x004fca00078e0222 */
[----:B------:R1:W-:Y:S04]  /*5520*/  LDGSTS.E [R0+0x2b000], [R34.64], P2 ;  /* 0x2b00000022007fae */ /* 0x0003e80009121846 */
[----:B------:R2:W-:Y:S01]  /*5530*/  LDGSTS.E [R0+0x2c000], [R38.64], P1 ;  /* 0x2c00000026007fae */ /* 0x0005e20008921846 */
[----:B-1----:R-:W-:-:S03]  /*5540*/  SEL R34, R47, RZ, P3 ;  /* 0x000000ff2f227207 */ /* 0x002fc60001800000 */
[----:B------:R-:W2:Y:S01]  /*5550*/  LDL.LU R47, [R1+0x158] ;  /* 0x00015800012f7983 */ /* 0x000ea20000300800 */
[----:B------:R-:W-:Y:S02]  /*5560*/  ISETP.NE.U32.AND P2, PT, R34, RZ, PT ;  /* 0x000000ff2200720c */ /* 0x000fe40003f45070 */
[----:B------:R-:W-:Y:S02]  /*5570*/  SEL R34, R51, RZ, P3 ;  /* 0x000000ff33227207 */ /* 0x000fe40001800000 */
[----:B------:R-:W4:Y:S02]  /*5580*/  LDL.LU R51, [R1+0x154] ;  /* 0x0001540001337983 */ /* 0x000f240000300800 */
[----:B------:R-:W-:Y:S02]  /*5590*/  ISETP.NE.U32.AND P1, PT, R34, RZ, PT ;  /* 0x000000ff2200720c */ /* 0x000fe40003f25070 */
[----:B------:R-:W-:Y:S02]  /*55a0*/  SEL R34, R55, RZ, P3 ;  /* 0x000000ff37227207 */ /* 0x000fe40001800000 */
[----:B------:R-:W4:Y:S01]  /*55b0*/  LDL.LU R55, [R1+0x150] ;  /* 0x0001500001377983 */ /* 0x000f220000300800 */
[----:B---3--:R-:W-:-:S05]  /*55c0*/  IMAD.WIDE R42, R122, 0x4, R42 ;  /* 0x000000047a2a7825 */ /* 0x008fca00078e022a */
[----:B------:R1:W-:Y:S01]  /*55d0*/  LDGSTS.E [R0+0x2d000], [R42.64], P6 ;  /* 0x2d0000002a007fae */ /* 0x0003e2000b121846 */
[----:B------:R-:W-:Y:S02]  /*55e0*/  ISETP.NE.U32.AND P6, PT, R34, RZ, PT ;  /* 0x000000ff2200720c */ /* 0x000fe40003fc5070 */
[----:B------:R-:W-:Y:S02]  /*55f0*/  SEL R34, R59, RZ, P3 ;  /* 0x000000ff3b227207 */ /* 0x000fe40001800000 */
[----:B------:R-:W4:Y:S01]  /*5600*/  LDL.LU R59, [R1+0x14c] ;  /* 0x00014c00013b7983 */ /* 0x000f220000300800 */
[----:B--2---:R-:W-:-:S05]  /*5610*/  IMAD.WIDE R46, R122, 0x4, R46 ;  /* 0x000000047a2e7825 */ /* 0x004fca00078e022e */
[----:B------:R2:W-:Y:S01]  /*5620*/  LDGSTS.E [R0+0x2e000], [R46.64], P5 ;  /* 0x2e0000002e007fae */ /* 0x0005e2000a921846 */
[----:B------:R-:W-:Y:S02]  /*5630*/  ISETP.NE.U32.AND P5, PT, R34, RZ, PT ;  /* 0x000000ff2200720c */ /* 0x000fe40003fa5070 */
[----:B------:R-:W-:Y:S02]  /*5640*/  SEL R34, R63, RZ, P3 ;  /* 0x000000ff3f227207 */ /* 0x000fe40001800000 */
[----:B------:R-:W3:Y:S01]  /*5650*/  LDL.LU R63, [R1+0x148] ;  /* 0x00014800013f7983 */ /* 0x000ee20000300800 */
[----:B--2---:R-:W-:-:S04]  /*5660*/  IMAD.SHL.U32 R47, R123, 0x80, RZ ;  /* 0x000000807b2f7824 */ /* 0x004fc800078e00ff */
[----:B----4-:R-:W-:-:S05]  /*5670*/  IMAD.WIDE R50, R47, 0x4, R50 ;  /* 0x000000042f327825 */ /* 0x010fca00078e0232 */
[----:B------:R2:W-:Y:S01]  /*5680*/  LDGSTS.E [R0+0x2f000], [R50.64], P4 ;  /* 0x2f00000032007fae */ /* 0x0005e2000a121846 */
[----:B------:R-:W-:Y:S02]  /*5690*/  ISETP.NE.U32.AND P4, PT, R34, RZ, PT ;  /* 0x000000ff2200720c */ /* 0x000fe40003f85070 */
[----:B------:R-:W-:Y:S02]  /*56a0*/  SEL R34, R67, RZ, P3 ;  /* 0x000000ff43227207 */ /* 0x000fe40001800000 */
[----:B------:R-:W4:Y:S01]  /*56b0*/  LDL.LU R67, [R1+0x144] ;  /* 0x0001440001437983 */ /* 0x000f220000300800 */
[----:B------:R-:W-:-:S05]  /*56c0*/  IMAD.WIDE R54, R47, 0x4, R54 ;  /* 0x000000042f367825 */ /* 0x000fca00078e0236 */
[----:B------:R1:W-:Y:S01]  /*56d0*/  LDGSTS.E [R0+0x30000], [R54.64], P0 ;  /* 0x3000000036007fae */ /* 0x0003e20008121846 */
[----:B------:R-:W-:Y:S02]  /*56e0*/  ISETP.NE.U32.AND P0, PT, R34, RZ, PT ;  /* 0x000000ff2200720c */ /* 0x000fe40003f05070 */
[----:B------:R-:W-:Y:S02]  /*56f0*/  SEL R34, R71, RZ, P3 ;  /* 0x000000ff47227207 */ /* 0x000fe40001800000 */
[----:B------:R-:W2:Y:S01]  /*5700*/  LDL.LU R71, [R1+0x140] ;  /* 0x0001400001477983 */ /* 0x000ea20000300800 */
[----:B------:R-:W-:-:S05]  /*5710*/  IMAD.WIDE R58, R47, 0x4, R58 ;  /* 0x000000042f3a7825 */ /* 0x000fca00078e023a */
[----:B------:R1:W-:Y:S01]  /*5720*/  LDGSTS.E [R0+0x31000], [R58.64], P2 ;  /* 0x310000003a007fae */ /* 0x0003e20009121846 */
[----:B------:R-:W-:Y:S02]  /*5730*/  ISETP.NE.U32.AND P2, PT, R34, RZ, PT ;  /* 0x000000ff2200720c */ /* 0x000fe40003f45070 */
[----:B------:R-:W-:Y:S02]  /*5740*/  SEL R34, R75, RZ, P3 ;  /* 0x000000ff4b227207 */ /* 0x000fe40001800000 */
[----:B------:R-:W2:Y:S04]  /*5750*/  LDL.LU R75, [R1+0x13c] ;  /* 0x00013c00014b7983 */ /* 0x000ea80000300800 */
[----:B------:R-:W1:Y:S01]  /*5760*/  S2R R123, SR_TID.X ;  /* 0x00000000007b7919 */ /* 0x000e620000002100 */
[----:B---3--:R-:W-:-:S05]  /*5770*/  IMAD.WIDE R62, R47, 0x4, R62 ;  /* 0x000000042f3e7825 */ /* 0x008fca00078e023e */
[----:B------:R3:W-:Y:S01]  /*5780*/  LDGSTS.E [R0+0x32000], [R62.64], P1 ;  /* 0x320000003e007fae */ /* 0x0007e20008921846 */
[----:B------:R-:W-:Y:S02]  /*5790*/  ISETP.NE.U32.AND P1, PT, R34, RZ, PT ;  /* 0x000000ff2200720c */ /* 0x000fe40003f25070 */
[----:B------:R-:W-:Y:S02]  /*57a0*/  SEL R34, R3, RZ, P3 ;  /* 0x000000ff03227207 */ /* 0x000fe40001800000 */
[----:B------:R1:W5:Y:S01]  /*57b0*/  LDL.LU R3, [R1+0x138] ;  /* 0x0001380001037983 */ /* 0x0003620000300800 */
[----:B----4-:R-:W-:-:S05]  /*57c0*/  IMAD.WIDE R66, R47, 0x4, R66 ;  /* 0x000000042f427825 */ /* 0x010fca00078e0242 */
[----:B------:R4:W-:Y:S01]  /*57d0*/  LDGSTS.E [R0+0x33000], [R66.64], P6 ;  /* 0x3300000042007fae */ /* 0x0009e2000b121846 */
[----:B------:R-:W-:Y:S02]  /*57e0*/  ISETP.NE.U32.AND P6, PT, R34, RZ, PT ;  /* 0x000000ff2200720c */ /* 0x000fe40003fc5070 */
[----:B------:R-:W-:Y:S02]  /*57f0*/  SEL R34, R125, RZ, P3 ;  /* 0x000000ff7d227207 */ /* 0x000fe40001800000 */
[----:B------:R2:W5:Y:S04]  /*5800*/  LDL.LU R125, [R1+0x134] ;  /* 0x00013400017d7983 */ /* 0x0005680000300800 */
[----:B-1----:R-:W3:Y:S04]  /*5810*/  LDL.LU.64 R54, [R1+0x90] ;  /* 0x0000900001367983 */ /* 0x002ee80000300a00 */
[----:B--2---:R-:W2:Y:S01]  /*5820*/  LDL.LU.64 R50, [R1+0x80] ;  /* 0x0000800001327983 */ /* 0x004ea20000300a00 */
[----:B------:R-:W-:-:S04]  /*5830*/  IMAD.WIDE R70, R47, 0x4, R70 ;  /* 0x000000042f467825 */ /* 0x000fc800078e0246 */
[----:B------:R-:W-:Y:S01]  /*5840*/  IMAD.WIDE R74, R47, 0x4, R74 ;  /* 0x000000042f4a7825 */ /* 0x000fe200078e024a */
[----:B------:R1:W-:Y:S01]  /*5850*/  LDGSTS.E [R0+0x34000], [R70.64], P5 ;  /* 0x3400000046007fae */ /* 0x0003e2000a921846 */
[----:B------:R-:W-:Y:S02]  /*5860*/  ISETP.NE.U32.AND P5, PT, R34, RZ, PT ;  /* 0x000000ff2200720c */ /* 0x000fe40003fa5070 */
[----:B------:R-:W-:Y:S01]  /*5870*/  SEL R34, R2, RZ, P3 ;  /* 0x000000ff02227207 */ /* 0x000fe20001800000 */
[C---:B------:R-:W-:Y:S01]  /*5880*/  IMAD.SHL.U32 R38, R123.reuse, 0x800, RZ ;  /* 0x000008007b267824 */ /* 0x040fe200078e00ff */
[----:B------:R-:W1:Y:S01]  /*5890*/  S2R R2, SR_TID.X ;  /* 0x0000000000027919 */ /* 0x000e620000002100 */
[----:B------:R-:W-:-:S03]  /*58a0*/  IMAD.SHL.U32 R35, R123, 0x20, RZ ;  /* 0x000000207b237824 */ /* 0x000fc600078e00ff */
[----:B------:R1:W-:Y:S01]  /*58b0*/  LDGSTS.E [R0+0x35000], [R74.64], P4 ;  /* 0x350000004a007fae */ /* 0x0003e2000a121846 */
[----:B------:R-:W-:Y:S01]  /*58c0*/  ISETP.NE.U32.AND P4, PT, R34, RZ, PT ;  /* 0x000000ff2200720c */ /* 0x000fe20003f85070 */
[----:B------:R-:W-:Y:S01]  /*58d0*/  IMAD.SHL.U32 R34, R123, 0x2000, RZ ;  /* 0x000020007b227824 */ /* 0x000fe200078e00ff */
[----:B------:R-:W-:Y:S01]  /*58e0*/  LOP3.LUT R38, R38, 0xc000, RZ, 0xc0, !PT ;  /* 0x0000c00026267812 */ /* 0x000fe200078ec0ff */
[----:B------:R-:W-:Y:S01]  /*58f0*/  IMAD.WIDE R78, R47, 0x4, R78 ;  /* 0x000000042f4e7825 */ /* 0x000fe200078e024e */
[----:B------:R-:W-:Y:S01]  /*5900*/  LOP3.LUT R122, R123, 0x7f, RZ, 0xc0, !PT ;  /* 0x0000007f7b7a7812 */ /* 0x000fe200078ec0ff */
[----:B------:R-:W3:Y:S01]  /*5910*/  LDL.LU.64 R42, [R1+0x70] ;  /* 0x00007000012a7983 */ /* 0x000ee20000300a00 */
[----:B------:R-:W-:Y:S01]  /*5920*/  LOP3.LUT R38, R38, 0x60, R35, 0xf8, !PT ;  /* 0x0000006026267812 */ /* 0x000fe200078ef823 */
[C---:B------:R-:W-:Y:S01]  /*5930*/  IMAD.WIDE R82, R47.reuse, 0x4, R82 ;  /* 0x000000042f527825 */ /* 0x040fe200078e0252 */
[----:B------:R-:W-:Y:S01]  /*5940*/  LOP3.LUT R34, R34, 0xc000, RZ, 0xc0, !PT ;  /* 0x0000c00022227812 */ /* 0x000fe200078ec0ff */
[----:B------:R2:W-:Y:S02]  /*5950*/  LDGSTS.E [R0+0x36000], [R78.64], P0 ;  /* 0x360000004e007fae */ /* 0x0005e40008121846 */
[----:B------:R-:W-:-:S02]  /*5960*/  IMAD.WIDE R86, R47, 0x4, R86 ;  /* 0x000000042f567825 */ /* 0x000fc400078e0256 */
[----:B------:R-:W4:Y:S02]  /*5970*/  LDL.LU.64 R58, [R1+0x60] ;  /* 0x00006000013a7983 */ /* 0x000f240000300a00 */
[C---:B------:R-:W-:Y:S01]  /*5980*/  IMAD.SHL.U32 R35, R123.reuse, 0x4, RZ ;  /* 0x000000047b237824 */ /* 0x040fe200078e00ff */
[----:B------:R-:W-:Y:S01]  /*5990*/  LOP3.LUT R123, R123, 0x1ff, RZ, 0xc0, !PT ;  /* 0x000001ff7b7b7812 */ /* 0x000fe200078ec0ff */
[----:B------:R2:W-:Y:S01]  /*59a0*/  LDGSTS.E [R0+0x37000], [R82.64], P2 ;  /* 0x3700000052007fae */ /* 0x0005e20009121846 */
[----:B-1----:R-:W-:Y:S02]  /*59b0*/  SHF.R.U32.HI R2, RZ, 0x8, R2 ;  /* 0x00000008ff027819 */ /* 0x002fe40000011602 */
[----:B------:R-:W-:Y:S01]  /*59c0*/  ISETP.GE.AND P0, PT, R122, UR4, PT ;  /* 0x000000047a007c0c */ /* 0x000fe2000bf06270 */
[----:B------:R1:W-:Y:S01]  /*59d0*/  LDGSTS.E [R0+0x38000], [R86.64], P1 ;  /* 0x3800000056007fae */ /* 0x0003e20008921846 */
[----:B------:R-:W-:Y:S01]  /*59e0*/  SGXT.U32 R2, R2, 0x1 ;  /* 0x000000010202781a */ /* 0x000fe20000000000 */
[----:B------:R-:W-:Y:S01]  /*59f0*/  IMAD R39, R123, 0x10, R34 ;  /* 0x000000107b277824 */ /* 0x000fe200078e0222 */
[----:B------:R-:W-:-:S02]  /*5a00*/  SEL R34, RZ, 0x4, P0 ;  /* 0x00000004ff227807 */ /* 0x000fc40000000000 */
[C---:B------:R-:W-:Y:S02]  /*5a10*/  LOP3.LUT R123, R2.reuse, 0x70, RZ, 0xfc, !PT ;  /* 0x00000070027b7812 */ /* 0x040fe400078efcff */
[----:B------:R-:W-:Y:S01]  /*5a20*/  LOP3.LUT R122, R2, 0x74, RZ, 0xfc, !PT ;  /* 0x00000074027a7812 */ /* 0x000fe200078efcff */
[----:B-1----:R-:W1:Y:S01]  /*5a30*/  S2R R87, SR_TID.X ;  /* 0x0000000000577919 */ /* 0x002e620000002100 */
[----:B------:R-:W-:Y:S02]  /*5a40*/  ISETP.GE.AND P0, PT, R123, UR4, PT ;  /* 0x000000047b007c0c */ /* 0x000fe4000bf06270 */
[----:B------:R-:W-:Y:S02]  /*5a50*/  SEL R34, R34, RZ, P3 ;  /* 0x000000ff22227207 */ /* 0x000fe40001800000 */
[----:B------:R-:W-:Y:S02]  /*5a60*/  ISETP.GE.AND P1, PT, R122, UR4, PT ;  /* 0x000000047a007c0c */ /* 0x000fe4000bf26270 */
[----:B------:R-:W-:-:S02]  /*5a70*/  LOP3.LUT R38, R38, 0x770, R35, 0x78, !PT ;  /* 0x0000077026267812 */ /* 0x000fc400078e7823 */
[----:B------:R-:W-:Y:S02]  /*5a80*/  SEL R35, RZ, 0x4, P0 ;  /* 0x00000004ff237807 */ /* 0x000fe40000000000 */
[----:B------:R-:W-:Y:S02]  /*5a90*/  ISETP.NE.U32.AND P0, PT, R34, RZ, PT ;  /* 0x000000ff2200720c */ /* 0x000fe40003f05070 */
[----:B------:R-:W-:Y:S02]  /*5aa0*/  LOP3.LUT R122, R2, 0x78, RZ, 0xfc, !PT ;  /* 0x00000078027a7812 */ /* 0x000fe400078efcff */
[----:B------:R-:W-:Y:S02]  /*5ab0*/  SEL R34, RZ, 0x4, P1 ;  /* 0x00000004ff227807 */ /* 0x000fe40000800000 */
[----:B------:R-:W-:Y:S02]  /*5ac0*/  SEL R35, R35, RZ, P3 ;  /* 0x000000ff23237207 */ /* 0x000fe40001800000 */
[----:B------:R-:W-:-:S02]  /*5ad0*/  ISETP.GE.AND P2, PT, R122, UR4, PT ;  /* 0x000000047a007c0c */ /* 0x000fc4000bf46270 */
[----:B------:R-:W-:Y:S01]  /*5ae0*/  SEL R34, R34, RZ, P3 ;  /* 0x000000ff22227207 */ /* 0x000fe20001800000 */
[----:B------:R-:W-:Y:S01]  /*5af0*/  IMAD.WIDE R90, R47, 0x4, R90 ;  /* 0x000000042f5a7825 */ /* 0x000fe200078e025a */
[----:B------:R-:W-:Y:S02]  /*5b00*/  ISETP.NE.U32.AND P1, PT, R35, RZ, PT ;  /* 0x000000ff2300720c */ /* 0x000fe40003f25070 */
[----:B------:R-:W-:Y:S01]  /*5b10*/  SEL R35, RZ, 0x4, P2 ;  /* 0x00000004ff237807 */ /* 0x000fe20001000000 */
[----:B------:R-:W-:Y:S01]  /*5b20*/  IMAD.WIDE R94, R47, 0x4, R94 ;  /* 0x000000042f5e7825 */ /* 0x000fe200078e025e */
[----:B------:R-:W-:Y:S01]  /*5b30*/  ISETP.NE.U32.AND P2, PT, R34, RZ, PT ;  /* 0x000000ff2200720c */ /* 0x000fe20003f45070 */
[----:B------:R2:W-:Y:S01]  /*5b40*/  LDGSTS.E [R0+0x39000], [R90.64], P6 ;  /* 0x390000005a007fae */ /* 0x0005e2000b121846 */
[----:B------:R-:W-:Y:S01]  /*5b50*/  LOP3.LUT R122, R2, 0x7c, RZ, 0xfc, !PT ;  /* 0x0000007c027a7812 */ /* 0x000fe200078efcff */
[----:B-1----:R-:W-:Y:S01]  /*5b60*/  IMAD.SHL.U32 R123, R87, 0x100, RZ ;  /* 0x00000100577b7824 */ /* 0x002fe200078e00ff */
[----:B------:R-:W-:Y:S01]  /*5b70*/  SEL R34, R35, RZ, P3 ;  /* 0x000000ff23227207 */ /* 0x000fe20001800000 */
[C---:B------:R-:W-:Y:S01]  /*5b80*/  IMAD.WIDE R98, R47.reuse, 0x4, R98 ;  /* 0x000000042f627825 */ /* 0x040fe200078e0262 */
[----:B------:R-:W-:Y:S01]  /*5b90*/  ISETP.GE.AND P6, PT, R122, UR4, PT ;  /* 0x000000047a007c0c */ /* 0x000fe2000bfc6270 */
[----:B------:R1:W-:Y:S01]  /*5ba0*/  LDGSTS.E [R0+0x3a000], [R94.64], P5 ;  /* 0x3a0000005e007fae */ /* 0x0003e2000a921846 */
[----:B------:R-:W-:Y:S01]  /*5bb0*/  LOP3.LUT R39, R2, 0x2, RZ, 0xfc, !PT ;  /* 0x0000000202277812 */ /* 0x000fe200078efcff */
[C---:B------:R-:W-:Y:S01]  /*5bc0*/  IMAD.WIDE R102, R47.reuse, 0x4, R102 ;  /* 0x000000042f667825 */ /* 0x040fe200078e0266 */
[----:B------:R-:W-:Y:S01]  /*5bd0*/  ISETP.NE.U32.AND P5, PT, R34, RZ, PT ;  /* 0x000000ff2200720c */ /* 0x000fe20003fa5070 */
[----:B------:R1:W-:Y:S01]  /*5be0*/  LDGSTS.E [R0+0x3b000], [R98.64], P4 ;  /* 0x3b00000062007fae */ /* 0x0003e2000a121846 */
[----:B------:R-:W-:Y:S01]  /*5bf0*/  SEL R34, RZ, 0x4, P6 ;  /* 0x00000004ff227807 */ /* 0x000fe20003000000 */
[----:B------:R-:W-:Y:S01]  /*5c00*/  IMAD.WIDE R106, R47, 0x4, R106 ;  /* 0x000000042f6a7825 */ /* 0x000fe200078e026a */
[----:B------:R-:W-:Y:S01]  /*5c10*/  LOP3.LUT R123, R123, 0x2000, RZ, 0xc0, !PT ;  /* 0x000020007b7b7812 */ /* 0x000fe200078ec0ff */
[----:B------:R1:W-:Y:S01]  /*5c20*/  LDGSTS.E [R0+0x3c000], [R102.64], P1 ;  /* 0x3c00000066007fae */ /* 0x0003e20008921846 */
[----:B------:R-:W-:-:S02]  /*5c30*/  ISETP.GE.AND P6, PT, R39, UR4, PT ;  /* 0x0000000427007c0c */ /* 0x000fc4000bfc6270 */
[C---:B------:R-:W-:Y:S01]  /*5c40*/  LOP3.LUT R39, R2.reuse, 0xa, RZ, 0xfc, !PT ;  /* 0x0000000a02277812 */ /* 0x040fe200078efcff */
[----:B------:R1:W-:Y:S01]  /*5c50*/  LDGSTS.E [R0+0x3d000], [R106.64], P2 ;  /* 0x3d0000006a007fae */ /* 0x0003e20009121846 */
[----:B------:R-:W-:Y:S02]  /*5c60*/  IMAD.IADD R123, R123, 0x1, R38 ;  /* 0x000000017b7b7824 */ /* 0x000fe400078e0226 */
[----:B------:R-:W-:Y:S01]  /*5c70*/  ISETP.GE.AND P2, PT, R39, UR4, PT ;  /* 0x0000000427007c0c */ /* 0x000fe2000bf46270 */
[C---:B--2---:R-:W-:Y:S02]  /*5c80*/  IMAD.WIDE R38, R47.reuse, 0x4, R50 ;  /* 0x000000042f267825 */ /* 0x044fe400078e0232 */
[----:B------:R-:W2:Y:S01]  /*5c90*/  LDL.LU.64 R50, [R1+0x50] ;  /* 0x0000500001327983 */ /* 0x000ea20000300a00 */
[----:B------:R-:W-:Y:S02]  /*5ca0*/  LOP3.LUT R122, R2, 0x6, RZ, 0xfc, !PT ;  /* 0x00000006027a7812 */ /* 0x000fe400078efcff */
[----:B------:R-:W-:Y:S01]  /*5cb0*/  SEL R34, R34, RZ, P3 ;  /* 0x000000ff22227207 */ /* 0x000fe20001800000 */
[----:B------:R-:W-:Y:S01]  /*5cc0*/  IMAD.WIDE R110, R47, 0x4, R110 ;  /* 0x000000042f6e7825 */ /* 0x000fe200078e026e */
[----:B------:R-:W-:Y:S01]  /*5cd0*/  SEL R35, RZ, 0x4, P6 ;  /* 0x00000004ff237807 */ /* 0x000fe20003000000 */
[----:B------:R-:W2:Y:S01]  /*5ce0*/  LDL.LU.64 R70, [R1] ;  /* 0x0000000001467983 */ /* 0x000ea20000300a00 */
[----:B------:R-:W-:-:S02]  /*5cf0*/  ISETP.GE.AND P4, PT, R122, UR4, PT ;  /* 0x000000047a007c0c */ /* 0x000fc4000bf86270 */
[----:B------:R-:W-:Y:S01]  /*5d00*/  ISETP.NE.U32.AND P1, PT, R34, RZ, PT ;  /* 0x000000ff2200720c */ /* 0x000fe20003f25070 */
[----:B------:R-:W-:Y:S01]  /*5d10*/  IMAD.WIDE R114, R47, 0x4, R114 ;  /* 0x000000042f727825 */ /* 0x000fe200078e0272 */
[----:B------:R-:W-:Y:S01]  /*5d20*/  SEL R35, R35, RZ, P3 ;  /* 0x000000ff23237207 */ /* 0x000fe20001800000 */
[----:B------:R1:W-:Y:S01]  /*5d30*/  LDGSTS.E [R0+0x3e000], [R110.64], P5 ;  /* 0x3e0000006e007fae */ /* 0x0003e2000a921846 */
[----:B------:R-:W-:Y:S02]  /*5d40*/  SEL R34, RZ, 0x4, P4 ;  /* 0x00000004ff227807 */ /* 0x000fe40002000000 */
[----:B------:R-:W-:Y:S01]  /*5d50*/  LOP3.LUT R122, R2, 0xe, RZ, 0xfc, !PT ;  /* 0x0000000e027a7812 */ /* 0x000fe200078efcff */
[----:B------:R-:W2:Y:S01]  /*5d60*/  LDL.LU.64 R74, [R1+0x38] ;  /* 0x00003800014a7983 */ /* 0x000ea20000300a00 */
[----:B------:R-:W-:Y:S02]  /*5d70*/  ISETP.NE.U32.AND P4, PT, R35, RZ, PT ;  /* 0x000000ff2300720c */ /* 0x000fe40003f85070 */
[----:B------:R-:W-:Y:S01]  /*5d80*/  SEL R35, R34, RZ, P3 ;  /* 0x000000ff22237207 */ /* 0x000fe20001800000 */
[----:B---3--:R-:W-:Y:S01]  /*5d90*/  IMAD.WIDE R42, R47, 0x4, R42 ;  /* 0x000000042f2a7825 */ /* 0x008fe200078e022a */
[----:B------:R-:W-:Y:S01]  /*5da0*/  ISETP.GE.AND P6, PT, R122, UR4, PT ;  /* 0x000000047a007c0c */ /* 0x000fe2000bfc6270 */
[----:B------:R3:W-:Y:S01]  /*5db0*/  LDGSTS.E [R0+0x3f000], [R114.64], P1 ;  /* 0x3f00000072007fae */ /* 0x0007e20008921846 */
[----:B------:R-:W-:-:S02]  /*5dc0*/  SEL R34, RZ, 0x4, P2 ;  /* 0x00000004ff227807 */ /* 0x000fc40001000000 */
[----:B------:R-:W-:Y:S01]  /*5dd0*/  ISETP.NE.U32.AND P2, PT, R35, RZ, PT ;  /* 0x000000ff2300720c */ /* 0x000fe20003f45070 */
[----:B----4-:R-:W4:Y:S01]  /*5de0*/  LDL.LU.64 R66, [R1+0x28] ;  /* 0x0000280001427983 */ /* 0x010f220000300a00 */
[----:B------:R-:W-:Y:S02]  /*5df0*/  LOP3.LUT R122, R2, 0x12, RZ, 0xfc, !PT ;  /* 0x00000012027a7812 */ /* 0x000fe400078efcff */
[----:B------:R-:W-:Y:S02]  /*5e00*/  SEL R35, RZ, 0x4, P6 ;  /* 0x00000004ff237807 */ /* 0x000fe40003000000 */
[----:B------:R-:W-:Y:S02]  /*5e10*/  SEL R34, R34, RZ, P3 ;  /* 0x000000ff22227207 */ /* 0x000fe40001800000 */
[----:B------:R-:W-:Y:S02]  /*5e20*/  ISETP.GE.AND P6, PT, R122, UR4, PT ;  /* 0x000000047a007c0c */ /* 0x000fe4000bfc6270 */
[----:B------:R-:W-:-:S02]  /*5e30*/  SEL R35, R35, RZ, P3 ;  /* 0x000000ff23237207 */ /* 0x000fc40001800000 */
[----:B------:R-:W-:Y:S02]  /*5e40*/  LOP3.LUT R122, R2, 0x16, RZ, 0xfc, !PT ;  /* 0x00000016027a7812 */ /* 0x000fe400078efcff */
[----:B------:R-:W-:Y:S02]  /*5e50*/  ISETP.NE.U32.AND P5, PT, R34, RZ, PT ;  /* 0x000000ff2200720c */ /* 0x000fe40003fa5070 */
[----:B------:R-:W-:Y:S02]  /*5e60*/  SEL R46, RZ, 0x4, P6 ;  /* 0x00000004ff2e7807 */ /* 0x000fe40003000000 */
[----:B------:R-:W-:Y:S01]  /*5e70*/  ISETP.NE.U32.AND P1, PT, R35, RZ, PT ;  /* 0x000000ff2300720c */ /* 0x000fe20003f25070 */
[----:B------:R-:W-:Y:S01]  /*5e80*/  IMAD.WIDE R34, R47, 0x4, R54 ;  /* 0x000000042f227825 */ /* 0x000fe200078e0236 */
[----:B------:R-:W-:Y:S02]  /*5e90*/  ISETP.GE.AND P6, PT, R122, UR4, PT ;  /* 0x000000047a007c0c */ /* 0x000fe4000bfc6270 */
[----:B------:R-:W-:-:S02]  /*5ea0*/  LOP3.LUT R122, R0, 0x40, RZ, 0x3c, !PT ;  /* 0x00000040007a7812 */ /* 0x000fc400078e3cff */
[----:B------:R-:W-:-:S03]  /*5eb0*/  LOP3.LUT R54, R2, 0x1a, RZ, 0xfc, !PT ;  /* 0x0000001a02367812 */ /* 0x000fc600078efcff */
[----:B------:R1:W-:Y:S01]  /*5ec0*/  LDGSTS.E [R122+0x20800], [R34.64], P4 ;  /* 0x20800000227a7fae */ /* 0x0003e2000a121846 */
[----:B------:R-:W-:-:S03]  /*5ed0*/  LOP3.LUT R62, R2, 0x1e, RZ, 0xfc, !PT ;  /* 0x0000001e023e7812 */ /* 0x000fc600078efcff */
[----:B------:R3:W-:Y:S01]  /*5ee0*/  LDGSTS.E [R122+0x21800], [R38.64], P2 ;  /* 0x21800000267a7fae */ /* 0x0007e20009121846 */
[----:B------:R-:W-:-:S03]  /*5ef0*/  LOP3.LUT R63, R2, 0x22, RZ, 0xfc, !PT ;  /* 0x00000022023f7812 */ /* 0x000fc600078efcff */
[----:B------:R2:W-:Y:S01]  /*5f00*/  LDGSTS.E [R122+0x22800], [R42.64], P5 ;  /* 0x228000002a7a7fae */ /* 0x0005e2000a921846 */
[----:B-1----:R-:W-:Y:S02]  /*5f10*/  SEL R34, RZ, 0x4, P6 ;  /* 0x00000004ff227807 */ /* 0x002fe40003000000 */
[----:B------:R-:W-:Y:S02]  /*5f20*/  ISETP.GE.AND P6, PT, R54, UR4, PT ;  /* 0x0000000436007c0c */ /* 0x000fe4000bfc6270 */
[----:B---3--:R-:W-:Y:S02]  /*5f30*/  SEL R38, R34, RZ, P3 ;  /* 0x000000ff22267207 */ /* 0x008fe40001800000 */
[----:B------:R-:W-:Y:S01]  /*5f40*/  ISETP.GE.AND P5, PT, R62, UR4, PT ;  /* 0x000000043e007c0c */ /* 0x000fe2000bfa6270 */
[----:B------:R-:W-:Y:S01]  /*5f50*/  IMAD.WIDE R34, R47, 0x4, R58 ;  /* 0x000000042f227825 */ /* 0x000fe200078e023a */
[----:B------:R-:W-:Y:S01]  /*5f60*/  ISETP.NE.U32.AND P2, PT, R38, RZ, PT ;  /* 0x000000ff2600720c */ /* 0x000fe20003f45070 */
[----:B------:R-:W3:Y:S01]  /*5f70*/  LDL.LU.64 R58, [R1+0x18] ;  /* 0x00001800013a7983 */ /* 0x000ee20000300a00 */
[----:B------:R-:W-:-:S02]  /*5f80*/  SEL R39, RZ, 0x4, P6 ;  /* 0x00000004ff277807 */ /* 0x000fc40003000000 */
[----:B------:R-:W-:Y:S01]  /*5f90*/  ISETP.GE.AND P6, PT, R63, UR4, PT ;  /* 0x000000043f007c0c */ /* 0x000fe2000bfc6270 */
[----:B------:R1:W-:Y:S01]  /*5fa0*/  LDGSTS.E [R122+0x23800], [R34.64], P1 ;  /* 0x23800000227a7fae */ /* 0x0003e20008921846 */
[----:B------:R-:W-:Y:S02]  /*5fb0*/  SEL R38, RZ, 0x4, P5 ;  /* 0x00000004ff267807 */ /* 0x000fe40002800000 */
[----:B-1----:R-:W-:Y:S02]  /*5fc0*/  SEL R34, RZ, 0x4, P6 ;  /* 0x00000004ff227807 */ /* 0x002fe40003000000 */
[----:B------:R-:W-:Y:S02]  /*5fd0*/  SEL R35, R38, RZ, P3 ;  /* 0x000000ff26237207 */ /* 0x000fe40001800000 */
[----:B------:R-:W-:Y:S02]  /*5fe0*/  SEL R38, R34, RZ, P3 ;  /* 0x000000ff22267207 */ /* 0x000fe40001800000 */
[----:B------:R-:W-:Y:S01]  /*5ff0*/  ISETP.NE.U32.AND P5, PT, R35, RZ, PT ;  /* 0x000000ff2300720c */ /* 0x000fe20003fa5070 */
[----:B--2---:R-:W-:-:S02]  /*6000*/  IMAD.WIDE R34, R47, 0x4, R50 ;  /* 0x000000042f227825 */ /* 0x004fc400078e0232 */
[----:B------:R-:W2:Y:S01]  /*6010*/  LDL.LU.64 R50, [R1+0x8] ;  /* 0x0000080001327983 */ /* 0x000ea20000300a00 */
[----:B------:R-:W-:Y:S02]  /*6020*/  SEL R46, R46, RZ, P3 ;  /* 0x000000ff2e2e7207 */ /* 0x000fe40001800000 */
[----:B------:R-:W-:Y:S02]  /*6030*/  LOP3.LUT R55, R2, 0x26, RZ, 0xfc, !PT ;  /* 0x0000002602377812 */ /* 0x000fe400078efcff */
[----:B------:R-:W-:Y:S02]  /*6040*/  ISETP.NE.U32.AND P4, PT, R46, RZ, PT ;  /* 0x000000ff2e00720c */ /* 0x000fe40003f85070 */
[----:B------:R-:W-:Y:S02]  /*6050*/  SEL R39, R39, RZ, P3 ;  /* 0x000000ff27277207 */ /* 0x000fe40001800000 */
[----:B------:R-:W-:Y:S02]  /*6060*/  ISETP.GE.AND P6, PT, R55, UR4, PT ;  /* 0x0000000437007c0c */ /* 0x000fe4000bfc6270 */
[----:B------:R-:W-:-:S02]  /*6070*/  ISETP.NE.U32.AND P1, PT, R39, RZ, PT ;  /* 0x000000ff2700720c */ /* 0x000fc40003f25070 */
[----:B------:R-:W-:Y:S02]  /*6080*/  SEL R42, RZ, 0x4, P6 ;  /* 0x00000004ff2a7807 */ /* 0x000fe40003000000 */
[----:B------:R-:W-:Y:S01]  /*6090*/  ISETP.NE.U32.AND P6, PT, R38, RZ, PT ;  /* 0x000000ff2600720c */ /* 0x000fe20003fc5070 */
[C---:B------:R-:W-:Y:S01]  /*60a0*/  IMAD.WIDE R38, R47.reuse, 0x4, R70 ;  /* 0x000000042f267825 */ /* 0x040fe200078e0246 */
[----:B------:R-:W-:Y:S01]  /*60b0*/  LOP3.LUT R71, R2, 0x2a, RZ, 0xfc, !PT ;  /* 0x0000002a02477812 */ /* 0x000fe200078efcff */
[----:B------:R4:W-:Y:S01]  /*60c0*/  LDGSTS.E [R122+0x24800], [R34.64], P4 ;  /* 0x24800000227a7fae */ /* 0x0009e2000a121846 */
[----:B------:R-:W-:Y:S01]  /*60d0*/  SEL R46, R42, RZ, P3 ;  /* 0x000000ff2a2e7207 */ /* 0x000fe20001800000 */
[----:B------:R-:W-:Y:S01]  /*60e0*/  IMAD.WIDE R42, R47, 0x4, R74 ;  /* 0x000000042f2a7825 */ /* 0x000fe200078e024a */
[----:B------:R-:W-:Y:S01]  /*60f0*/  ISETP.GE.AND P4, PT, R71, UR4, PT ;  /* 0x0000000447007c0c */ /* 0x000fe2000bf86270 */
[----:B------:R3:W-:Y:S01]  /*6100*/  LDGSTS.E [R122+0x25800], [R38.64], P2 ;  /* 0x25800000267a7fae */ /* 0x0007e20009121846 */
[----:B------:R-:W-:-:S02]  /*6110*/  LOP3.LUT R75, R2, 0x32, RZ, 0xfc, !PT ;  /* 0x00000032024b7812 */ /* 0x000fc400078efcff */
[C---:B------:R-:W-:Y:S01]  /*6120*/  LOP3.LUT R70, R2.reuse, 0x2e, RZ, 0xfc, !PT ;  /* 0x0000002e02467812 */ /* 0x040fe200078efcff */
[----:B------:R1:W-:Y:S01]  /*6130*/  LDGSTS.E [R122+0x26800], [R42.64], P1 ;  /* 0x268000002a7a7fae */ /* 0x0003e20008921846 */
[----:B------:R-:W-:Y:S01]  /*6140*/  LOP3.LUT R74, R2, 0x36, RZ, 0xfc, !PT ;  /* 0x00000036024a7812 */ /* 0x000fe200078efcff */
[----:B----4-:R-:W-:Y:S01]  /*6150*/  IMAD.WIDE R34, R47, 0x4, R66 ;  /* 0x000000042f227825 */ /* 0x010fe200078e0242 */
[----:B------:R-:W-:Y:S02]  /*6160*/  ISETP.NE.U32.AND P2, PT, R46, RZ, PT ;  /* 0x000000ff2e00720c */ /* 0x000fe40003f45070 */
[----:B------:R-:W-:Y:S02]  /*6170*/  ISETP.GE.AND P1, PT, R70, UR4, PT ;  /* 0x0000000446007c0c */ /* 0x000fe4000bf26270 */
[----:B------:R4:W-:Y:S01]  /*6180*/  LDGSTS.E [R122+0x27800], [R34.64], P5 ;  /* 0x27800000227a7fae */ /* 0x0009e2000a921846 */
[----:B-1----:R-:W-:Y:S02]  /*6190*/  SEL R42, RZ, 0x4, P4 ;  /* 0x00000004ff2a7807 */ /* 0x002fe40002000000 */
[----:B------:R-:W-:-:S02]  /*61a0*/  ISETP.GE.AND P4, PT, R75, UR4, PT ;  /* 0x000000044b007c0c */ /* 0x000fc4000bf86270 */
[----:B------:R-:W-:Y:S02]  /*61b0*/  SEL R42, R42, RZ, P3 ;  /* 0x000000ff2a2a7207 */ /* 0x000fe40001800000 */
[----:B------:R-:W-:Y:S02]  /*61c0*/  SEL R43, RZ, 0x4, P1 ;  /* 0x00000004ff2b7807 */ /* 0x000fe40000800000 */
[----:B----4-:R-:W-:Y:S02]  /*61d0*/  SEL R34, RZ, 0x4, P4 ;  /* 0x00000004ff227807 */ /* 0x010fe40002000000 */
[----:B------:R-:W-:Y:S02]  /*61e0*/  ISETP.GE.AND P4, PT, R74, UR4, PT ;  /* 0x000000044a007c0c */ /* 0x000fe4000bf86270 */
[----:B------:R-:W-:Y:S02]  /*61f0*/  ISETP.NE.U32.AND P1, PT, R42, RZ, PT ;  /* 0x000000ff2a00720c */ /* 0x000fe40003f25070 */
[----:B------:R-:W-:-:S02]  /*6200*/  SEL R43, R43, RZ, P3 ;  /* 0x000000ff2b2b7207 */ /* 0x000fc40001800000 */
[----:B------:R-:W-:Y:S02]  /*6210*/  LOP3.LUT R46, R2, 0x3a, RZ, 0xfc, !PT ;  /* 0x0000003a022e7812 */ /* 0x000fe400078efcff */
[----:B------:R-:W-:Y:S01]  /*6220*/  ISETP.NE.U32.AND P5, PT, R43, RZ, PT ;  /* 0x000000ff2b00720c */ /* 0x000fe20003fa5070 */
[----:B---3--:R-:W-:-:S05]  /*6230*/  IMAD.WIDE R38, R47, 0x4, R58 ;  /* 0x000000042f267825 */ /* 0x008fca00078e023a */
[----:B------:R1:W-:Y:S01]  /*6240*/  LDGSTS.E [R122+0x28800], [R38.64], P6 ;  /* 0x28800000267a7fae */ /* 0x0003e2000b121846 */
[----:B------:R-:W-:Y:S01]  /*6250*/  ISETP.GE.AND P6, PT, R46, UR4, PT ;  /* 0x000000042e007c0c */ /* 0x000fe2000bfc6270 */
[----:B------:R-:W-:Y:S01]  /*6260*/  IMAD.WIDE R32, R47, 0x4, R32 ;  /* 0x000000042f207825 */ /* 0x000fe200078e0220 */
[----:B-1----:R-:W-:Y:S02]  /*6270*/  SEL R38, RZ, 0x4, P4 ;  /* 0x00000004ff267807 */ /* 0x002fe40002000000 */
[----:B------:R-:W-:Y:S02]  /*6280*/  SEL R39, R34, RZ, P3 ;  /* 0x000000ff22277207 */ /* 0x000fe40001800000 */
[----:B------:R-:W-:Y:S02]  /*6290*/  SEL R38, R38, RZ, P3 ;  /* 0x000000ff26267207 */ /* 0x000fe40001800000 */
[----:B------:R-:W-:Y:S02]  /*62a0*/  ISETP.NE.U32.AND P4, PT, R39, RZ, PT ;  /* 0x000000ff2700720c */ /* 0x000fe40003f85070 */
[----:B------:R-:W-:Y:S01]  /*62b0*/  SEL R39, RZ, 0x4, P6 ;  /* 0x00000004ff277807 */ /* 0x000fe20003000000 */
[----:B------:R-:W-:-:S04]  /*62c0*/  IMAD.WIDE R36, R47, 0x4, R36 ;  /* 0x000000042f247825 */ /* 0x000fc800078e0224 */
[----:B------:R-:W-:-:S04]  /*62d0*/  IMAD.WIDE R40, R47, 0x4, R40 ;  /* 0x000000042f287825 */ /* 0x000fc800078e0228 */
[----:B------:R-:W-:Y:S01]  /*62e0*/  IMAD.WIDE R44, R47, 0x4, R44 ;  /* 0x000000042f2c7825 */ /* 0x000fe200078e022c */
[----:B------:R-:W-:-:S03]  /*62f0*/  SEL R39, R39, RZ, P3 ;  /* 0x000000ff27277207 */ /* 0x000fc60001800000 */
[----:B------:R-:W-:-:S04]  /*6300*/  IMAD.WIDE R48, R47, 0x4, R48 ;  /* 0x000000042f307825 */ /* 0x000fc800078e0230 */
        /* <DEDUP_REMOVED lines=11> */
[----:B------:R-:W-:Y:S02]  /*63c0*/  IMAD.MOV.U32 R106, RZ, RZ, c[0x0][0x18c] ;  /* 0x00006300ff6a7624 */ /* 0x000fe400078e00ff */
[----:B------:R-:W-:-:S04]  /*63d0*/  IMAD.WIDE R96, R47, 0x4, R96 ;  /* 0x000000042f607825 */ /* 0x000fc800078e0260 */
[----:B------:R-:W-:-:S04]  /*63e0*/  IMAD.WIDE R100, R47, 0x4, R100 ;  /* 0x000000042f647825 */ /* 0x000fc800078e0264 */
[----:B------:R-:W-:-:S04]  /*63f0*/  IMAD.WIDE R104, R47, 0x4, R104 ;  /* 0x000000042f687825 */ /* 0x000fc800078e0268 */
[----:B------:R-:W-:Y:S02]  /*6400*/  IMAD.SHL.U32 R106, R106, 0x80, RZ ;  /* 0x000000806a6a7824 */ /* 0x000fe400078e00ff */
[----:B------:R-:W-:-:S04]  /*6410*/  IMAD.WIDE R108, R47, 0x4, R108 ;  /* 0x000000042f6c7825 */ /* 0x000fc800078e026c */
[----:B------:R-:W-:-:S04]  /*6420*/  IMAD.WIDE R112, R47, 0x4, R112 ;  /* 0x000000042f707825 */ /* 0x000fc800078e0270 */
[----:B------:R-:W-:-:S04]  /*6430*/  IMAD.WIDE R116, R47, 0x4, R116 ;  /* 0x000000042f747825 */ /* 0x000fc800078e0274 */
[----:B------:R-:W-:-:S04]  /*6440*/  IMAD.WIDE R12, R106, 0x4, R12 ;  /* 0x000000046a0c7825 */ /* 0x000fc800078e020c */
[----:B--2---:R-:W-:-:S05]  /*6450*/  IMAD.WIDE R34, R47, 0x4, R50 ;  /* 0x000000042f227825 */ /* 0x004fca00078e0232 */
[----:B------:R1:W-:Y:S01]  /*6460*/  LDGSTS.E [R122+0x29800], [R34.64], P2 ;  /* 0x29800000227a7fae */ /* 0x0003e20009121846 */
[----:B------:R-:W-:Y:S02]  /*6470*/  ISETP.NE.U32.AND P2, PT, R38, RZ, PT ;  /* 0x000000ff2600720c */ /* 0x000fe40003f45070 */
[C---:B------:R-:W-:Y:S01]  /*6480*/  LOP3.LUT R51, R2.reuse, 0x42, RZ, 0xfc, !PT ;  /* 0x0000004202337812 */ /* 0x040fe200078efcff */
[----:B------:R2:W-:Y:S04]  /*6490*/  LDGSTS.E [R122+0x2a800], [R32.64], P1 ;  /* 0x2a800000207a7fae */ /* 0x0005e80008921846 */
[----:B------:R3:W-:Y:S01]  /*64a0*/  LDGSTS.E [R122+0x2b800], [R36.64], P5 ;  /* 0x2b800000247a7fae */ /* 0x0007e2000a921846 */
[----:B-1----:R-:W-:-:S03]  /*64b0*/  LOP3.LUT R35, R2, 0x3e, RZ, 0xfc, !PT ;  /* 0x0000003e02237812 */ /* 0x002fc600078efcff */
[----:B------:R3:W-:Y:S01]  /*64c0*/  LDGSTS.E [R122+0x2c800], [R40.64], P4 ;  /* 0x2c800000287a7fae */ /* 0x0007e2000a121846 */
[----:B------:R-:W-:-:S03]  /*64d0*/  ISETP.GE.AND P6, PT, R35, UR4, PT ;  /* 0x0000000423007c0c */ /* 0x000fc6000bfc6270 */
[----:B------:R1:W-:Y:S01]  /*64e0*/  LDGSTS.E [R122+0x2d800], [R44.64], P2 ;  /* 0x2d8000002c7a7fae */ /* 0x0003e20009121846 */
[----:B--2---:R-:W-:Y:S02]  /*64f0*/  SEL R32, RZ, 0x4, P6 ;  /* 0x00000004ff207807 */ /* 0x004fe40003000000 */
[----:B------:R-:W-:-:S04]  /*6500*/  ISETP.GE.AND P6, PT, R51, UR4, PT ;  /* 0x0000000433007c0c */ /* 0x000fc8000bfc6270 */
[----:B------:R-:W-:Y:S02]  /*6510*/  SEL R33, RZ, 0x4, P6 ;  /* 0x00000004ff217807 */ /* 0x000fe40003000000 */
[C---:B-1----:R-:W-:Y:S02]  /*6520*/  LOP3.LUT R44, R2.reuse, 0x46, RZ, 0xfc, !PT ;  /* 0x00000046022c7812 */ /* 0x042fe400078efcff */
[----:B------:R-:W-:Y:S02]  /*6530*/  ISETP.NE.U32.AND P1, PT, R39, RZ, PT ;  /* 0x000000ff2700720c */ /* 0x000fe40003f25070 */
[----:B------:R-:W-:Y:S02]  /*6540*/  LOP3.LUT R51, R2, 0x4a, RZ, 0xfc, !PT ;  /* 0x0000004a02337812 */ /* 0x000fe400078efcff */
[----:B------:R-:W-:Y:S02]  /*6550*/  SEL R33, R33, RZ, P3 ;  /* 0x000000ff21217207 */ /* 0x000fe40001800000 */
[----:B------:R-:W-:-:S02]  /*6560*/  ISETP.GE.AND P6, PT, R44, UR4, PT ;  /* 0x000000042c007c0c */ /* 0x000fc4000bfc6270 */
[----:B------:R-:W-:Y:S02]  /*6570*/  SEL R32, R32, RZ, P3 ;  /* 0x000000ff20207207 */ /* 0x000fe40001800000 */
[----:B------:R-:W-:Y:S02]  /*6580*/  ISETP.GE.AND P4, PT, R51, UR4, PT ;  /* 0x0000000433007c0c */ /* 0x000fe4000bf86270 */
[----:B------:R-:W-:Y:S01]  /*6590*/  ISETP.NE.U32.AND P2, PT, R33, RZ, PT ;  /* 0x000000ff2100720c */ /* 0x000fe20003f45070 */
[----:B------:R3:W-:Y:S01]  /*65a0*/  LDGSTS.E [R122+0x2e800], [R48.64], P1 ;  /* 0x2e800000307a7fae */ /* 0x0007e20008921846 */
[----:B------:R-:W-:Y:S02]  /*65b0*/  LOP3.LUT R51, R2, 0x4e, RZ, 0xfc, !PT ;  /* 0x0000004e02337812 */ /* 0x000fe400078efcff */
[----:B------:R-:W-:Y:S02]  /*65c0*/  SEL R33, RZ, 0x4, P6 ;  /* 0x00000004ff217807 */ /* 0x000fe40003000000 */
[----:B------:R-:W-:-:S02]  /*65d0*/  ISETP.NE.U32.AND P5, PT, R32, RZ, PT ;  /* 0x000000ff2000720c */ /* 0x000fc40003fa5070 */
[----:B------:R-:W-:Y:S02]  /*65e0*/  ISETP.GE.AND P6, PT, R51, UR4, PT ;  /* 0x0000000433007c0c */ /* 0x000fe4000bfc6270 */
[----:B------:R-:W-:Y:S02]  /*65f0*/  SEL R32, RZ, 0x4, P4 ;  /* 0x00000004ff207807 */ /* 0x000fe40002000000 */
[----:B------:R-:W-:Y:S02]  /*6600*/  SEL R33, R33, RZ, P3 ;  /* 0x000000ff21217207 */ /* 0x000fe40001800000 */
[----:B------:R-:W-:Y:S02]  /*6610*/  LOP3.LUT R51, R2, 0x52, RZ, 0xfc, !PT ;  /* 0x0000005202337812 */ /* 0x000fe400078efcff */
[----:B------:R-:W-:Y:S02]  /*6620*/  SEL R34, RZ, 0x4, P6 ;  /* 0x00000004ff227807 */ /* 0x000fe40003000000 */
[----:B------:R-:W-:Y:S01]  /*6630*/  SEL R32, R32, RZ, P3 ;  /* 0x000000ff20207207 */ /* 0x000fe20001800000 */
[----:B------:R1:W-:Y:S01]  /*6640*/  LDGSTS.E [R122+0x2f800], [R52.64], P5 ;  /* 0x2f800000347a7fae */ /* 0x0003e2000a921846 */
[----:B------:R-:W-:-:S02]  /*6650*/  ISETP.NE.U32.AND P1, PT, R33, RZ, PT ;  /* 0x000000ff2100720c */ /* 0x000fc40003f25070 */
[----:B------:R-:W-:Y:S01]  /*6660*/  ISETP.GE.AND P6, PT, R51, UR4, PT ;  /* 0x0000000433007c0c */ /* 0x000fe2000bfc6270 */
[----:B------:R3:W-:Y:S01]  /*6670*/  LDGSTS.E [R122+0x30800], [R56.64], P2 ;  /* 0x30800000387a7fae */ /* 0x0007e20009121846 */
[----:B------:R-:W-:Y:S02]  /*6680*/  ISETP.NE.U32.AND P4, PT, R32, RZ, PT ;  /* 0x000000ff2000720c */ /* 0x000fe40003f85070 */
[----:B------:R-:W-:Y:S02]  /*6690*/  SEL R32, RZ, 0x4, P6 ;  /* 0x00000004ff207807 */ /* 0x000fe40003000000 */
[----:B------:R-:W-:Y:S02]  /*66a0*/  LOP3.LUT R51, R2, 0x56, RZ, 0xfc, !PT ;  /* 0x0000005602337812 */ /* 0x000fe400078efcff */
[----:B------:R-:W-:Y:S02]  /*66b0*/  SEL R32, R32, RZ, P3 ;  /* 0x000000ff20207207 */ /* 0x000fe40001800000 */
[----:B------:R-:W-:Y:S01]  /*66c0*/  ISETP.GE.AND P5, PT, R51, UR4, PT ;  /* 0x0000000433007c0c */ /* 0x000fe2000bfa6270 */
[----:B------:R2:W-:Y:S01]  /*66d0*/  LDGSTS.E [R122+0x31800], [R60.64], P1 ;  /* 0x318000003c7a7fae */ /* 0x0005e20008921846 */
[----:B-1----:R-:W-:-:S02]  /*66e0*/  LOP3.LUT R53, R2, 0x5a, RZ, 0xfc, !PT ;  /* 0x0000005a02357812 */ /* 0x002fc400078efcff */
[----:B------:R-:W-:Y:S01]  /*66f0*/  SEL R33, R34, RZ, P3 ;  /* 0x000000ff22217207 */ /* 0x000fe20001800000 */
[----:B------:R3:W-:Y:S01]  /*6700*/  LDGSTS.E [R122+0x32800], [R64.64], P4 ;  /* 0x32800000407a7fae */ /* 0x0007e2000a121846 */
[----:B------:R-:W-:Y:S02]  /*6710*/  ISETP.NE.U32.AND P2, PT, R32, RZ, PT ;  /* 0x000000ff2000720c */ /* 0x000fe40003f45070 */
[----:B------:R-:W-:Y:S02]  /*6720*/  SEL R32, RZ, 0x4, P5 ;  /* 0x00000004ff207807 */ /* 0x000fe40002800000 */
[----:B------:R-:W-:Y:S02]  /*6730*/  ISETP.GE.AND P1, PT, R53, UR4, PT ;  /* 0x0000000435007c0c */ /* 0x000fe4000bf26270 */
[----:B------:R-:W-:Y:S02]  /*6740*/  ISETP.NE.U32.AND P6, PT, R33, RZ, PT ;  /* 0x000000ff2100720c */ /* 0x000fe40003fc5070 */
[----:B--2---:R-:W-:-:S02]  /*6750*/  LOP3.LUT R61, R2, 0x5e, RZ, 0xfc, !PT ;  /* 0x0000005e023d7812 */ /* 0x004fc400078efcff */
[----:B------:R-:W-:Y:S02]  /*6760*/  SEL R32, R32, RZ, P3 ;  /* 0x000000ff20207207 */ /* 0x000fe40001800000 */
[----:B------:R-:W-:Y:S02]  /*6770*/  SEL R33, RZ, 0x4, P1 ;  /* 0x00000004ff217807 */ /* 0x000fe40000800000 */
[----:B------:R-:W-:Y:S02]  /*6780*/  ISETP.GE.AND P5, PT, R61, UR4, PT ;  /* 0x000000043d007c0c */ /* 0x000fe4000bfa6270 */
[----:B------:R-:W-:Y:S02]  /*6790*/  ISETP.NE.U32.AND P1, PT, R32, RZ, PT ;  /* 0x000000ff2000720c */ /* 0x000fe40003f25070 */
[----:B------:R-:W-:Y:S01]  /*67a0*/  LOP3.LUT R52, R2, 0x62, RZ, 0xfc, !PT ;  /* 0x0000006202347812 */ /* 0x000fe200078efcff */
[----:B------:R1:W-:Y:S01]  /*67b0*/  LDGSTS.E [R122+0x33800], [R68.64], P6 ;  /* 0x33800000447a7fae */ /* 0x0003e2000b121846 */
[----:B------:R-:W-:-:S02]  /*67c0*/  SEL R33, R33, RZ, P3 ;  /* 0x000000ff21217207 */ /* 0x000fc40001800000 */
[----:B------:R-:W-:Y:S01]  /*67d0*/  SEL R32, RZ, 0x4, P5 ;  /* 0x00000004ff207807 */ /* 0x000fe20002800000 */
[----:B------:R2:W-:Y:S01]  /*67e0*/  LDGSTS.E [R122+0x34800], [R72.64], P2 ;  /* 0x34800000487a7fae */ /* 0x0005e20009121846 */
[----:B------:R-:W-:Y:S02]  /*67f0*/  LOP3.LUT R45, R2, 0x66, RZ, 0xfc, !PT ;  /* 0x00000066022d7812 */ /* 0x000fe400078efcff */
[----:B------:R-:W-:Y:S02]  /*6800*/  ISETP.GE.AND P4, PT, R52, UR4, PT ;  /* 0x0000000434007c0c */ /* 0x000fe4000bf86270 */
[----:B------:R-:W-:Y:S01]  /*6810*/  ISETP.NE.U32.AND P5, PT, R33, RZ, PT ;  /* 0x000000ff2100720c */ /* 0x000fe20003fa5070 */
[----:B------:R3:W-:Y:S01]  /*6820*/  LDGSTS.E [R122+0x35800], [R76.64], P1 ;  /* 0x358000004c7a7fae */ /* 0x0007e20008921846 */
[----:B------:R-:W-:Y:S02]  /*6830*/  SEL R33, R32, RZ, P3 ;  /* 0x000000ff20217207 */ /* 0x000fe40001800000 */
[----:B------:R-:W-:-:S02]  /*6840*/  ISETP.GE.AND P6, PT, R45, UR4, PT ;  /* 0x000000042d007c0c */ /* 0x000fc4000bfc6270 */
[----:B------:R-:W-:Y:S02]  /*6850*/  SEL R32, RZ, 0x4, P4 ;  /* 0x00000004ff207807 */ /* 0x000fe40002000000 */
[----:B------:R-:W-:Y:S02]  /*6860*/  ISETP.NE.U32.AND P4, PT, R33, RZ, PT ;  /* 0x000000ff2100720c */ /* 0x000fe40003f85070 */
[----:B------:R-:W-:Y:S02]  /*6870*/  LOP3.LUT R60, R2, 0x6a, RZ, 0xfc, !PT ;  /* 0x0000006a023c7812 */ /* 0x000fe400078efcff */
[----:B------:R-:W-:Y:S01]  /*6880*/  SEL R33, RZ, 0x4, P6 ;  /* 0x00000004ff217807 */ /* 0x000fe20003000000 */
[----:B------:R3:W-:Y:S01]  /*6890*/  LDGSTS.E [R122+0x36800], [R80.64], P5 ;  /* 0x36800000507a7fae */ /* 0x0007e2000a921846 */
[----:B------:R-:W-:Y:S02]  /*68a0*/  SEL R32, R32, RZ, P3 ;  /* 0x000000ff20207207 */ /* 0x000fe40001800000 */
[----:B------:R-:W-:-:S02]  /*68b0*/  ISETP.GE.AND P6, PT, R60, UR4, PT ;  /* 0x000000043c007c0c */ /* 0x000fc4000bfc6270 */
[----:B-1----:R-:W-:Y:S02]  /*68c0*/  LOP3.LUT R69, R2, 0x6e, RZ, 0xfc, !PT ;  /* 0x0000006e02457812 */ /* 0x002fe400078efcff */
[----:B------:R-:W-:Y:S01]  /*68d0*/  ISETP.NE.U32.AND P2, PT, R32, RZ, PT ;  /* 0x000000ff2000720c */ /* 0x000fe20003f45070 */
[----:B------:R3:W-:Y:S01]  /*68e0*/  LDGSTS.E [R122+0x37800], [R84.64], P4 ;  /* 0x37800000547a7fae */ /* 0x0007e2000a121846 */
[----:B------:R-:W-:Y:S02]  /*68f0*/  SEL R33, R33, RZ, P3 ;  /* 0x000000ff21217207 */ /* 0x000fe40001800000 */
[----:B------:R-:W-:Y:S02]  /*6900*/  SEL R32, RZ, 0x4, P6 ;  /* 0x00000004ff207807 */ /* 0x000fe40003000000 */
[----:B------:R-:W-:Y:S02]  /*6910*/  ISETP.GE.AND P6, PT, R69, UR4, PT ;  /* 0x0000000445007c0c */ /* 0x000fe4000bfc6270 */
[----:B------:R-:W-:-:S02]  /*6920*/  LOP3.LUT R68, R2, 0x72, RZ, 0xfc, !PT ;  /* 0x0000007202447812 */ /* 0x000fc400078efcff */
[----:B------:R-:W-:Y:S02]  /*6930*/  ISETP.NE.U32.AND P1, PT, R33, RZ, PT ;  /* 0x000000ff2100720c */ /* 0x000fe40003f25070 */
[----:B------:R-:W-:Y:S01]  /*6940*/  SEL R32, R32, RZ, P3 ;  /* 0x000000ff20207207 */ /* 0x000fe20001800000 */
[----:B------:R3:W-:Y:S01]  /*6950*/  LDGSTS.E [R122+0x38800], [R88.64], P2 ;  /* 0x38800000587a7fae */ /* 0x0007e20009121846 */
[----:B------:R-:W-:Y:S02]  /*6960*/  SEL R33, RZ, 0x4, P6 ;  /* 0x00000004ff217807 */ /* 0x000fe40003000000 */
[----:B--2---:R-:W-:Y:S02]  /*6970*/  LOP3.LUT R73, R2, 0x76, RZ, 0xfc, !PT ;  /* 0x0000007602497812 */ /* 0x004fe400078efcff */
[----:B------:R-:W-:Y:S02]  /*6980*/  ISETP.GE.AND P4, PT, R68, UR4, PT ;  /* 0x0000000444007c0c */ /* 0x000fe4000bf86270 */
[----:B------:R-:W-:-:S02]  /*6990*/  ISETP.NE.U32.AND P5, PT, R32, RZ, PT ;  /* 0x000000ff2000720c */ /* 0x000fc40003fa5070 */
[----:B------:R-:W-:Y:S01]  /*69a0*/  SEL R33, R33, RZ, P3 ;  /* 0x000000ff21217207 */ /* 0x000fe20001800000 */
[----:B------:R3:W-:Y:S01]  /*69b0*/  LDGSTS.E [R122+0x39800], [R92.64], P1 ;  /* 0x398000005c7a7fae */ /* 0x0007e20008921846 */
[C---:B------:R-:W-:Y:S02]  /*69c0*/  LOP3.LUT R72, R2.reuse, 0x7a, RZ, 0xfc, !PT ;  /* 0x0000007a02487812 */ /* 0x040fe400078efcff */
[----:B------:R-:W-:Y:S02]  /*69d0*/  ISETP.GE.AND P6, PT, R73, UR4, PT ;  /* 0x0000000449007c0c */ /* 0x000fe4000bfc6270 */
[----:B------:R-:W-:Y:S02]  /*69e0*/  SEL R32, RZ, 0x4, P4 ;  /* 0x00000004ff207807 */ /* 0x000fe40002000000 */
[----:B------:R-:W-:Y:S02]  /*69f0*/  LOP3.LUT R51, R2, 0x7e, RZ, 0xfc, !PT ;  /* 0x0000007e02337812 */ /* 0x000fe400078efcff */
[----:B------:R-:W-:Y:S01]  /*6a00*/  ISETP.NE.U32.AND P2, PT, R33, RZ, PT ;  /* 0x000000ff2100720c */ /* 0x000fe20003f45070 */
[----:B------:R3:W-:Y:S01]  /*6a10*/  LDGSTS.E [R122+0x3a800], [R96.64], P5 ;  /* 0x3a800000607a7fae */ /* 0x0007e2000a921846 */
[----:B------:R-:W-:-:S02]  /*6a20*/  ISETP.GE.AND P4, PT, R72, UR4, PT ;  /* 0x0000000448007c0c */ /* 0x000fc4000bf86270 */
[----:B------:R-:W-:Y:S02]  /*6a30*/  SEL R33, RZ, 0x4, P6 ;  /* 0x00000004ff217807 */ /* 0x000fe40003000000 */
[----:B------:R-:W-:Y:S02]  /*6a40*/  SEL R32, R32, RZ, P3 ;  /* 0x000000ff20207207 */ /* 0x000fe40001800000 */
[----:B------:R-:W-:Y:S02]  /*6a50*/  ISETP.GE.AND P6, PT, R51, UR4, PT ;  /* 0x0000000433007c0c */ /* 0x000fe4000bfc6270 */
[----:B------:R-:W-:Y:S02]  /*6a60*/  SEL R34, RZ, 0x4, P4 ;  /* 0x00000004ff227807 */ /* 0x000fe40002000000 */
[----:B------:R-:W-:Y:S01]  /*6a70*/  ISETP.NE.U32.AND P4, PT, R32, RZ, PT ;  /* 0x000000ff2000720c */ /* 0x000fe20003f85070 */
[----:B------:R3:W-:Y:S01]  /*6a80*/  LDGSTS.E [R122+0x3b800], [R100.64], P2 ;  /* 0x3b800000647a7fae */ /* 0x0007e20009121846 */
[----:B------:R-:W-:-:S02]  /*6a90*/  SEL R32, RZ, 0x4, P6 ;  /* 0x00000004ff207807 */ /* 0x000fc40003000000 */
[----:B------:R-:W-:Y:S02]  /*6aa0*/  SEL R33, R33, RZ, P3 ;  /* 0x000000ff21217207 */ /* 0x000fe40001800000 */
[----:B------:R-:W-:Y:S02]  /*6ab0*/  SEL R34, R34, RZ, P3 ;  /* 0x000000ff22227207 */ /* 0x000fe40001800000 */
[----:B------:R-:W-:Y:S02]  /*6ac0*/  SEL R32, R32, RZ, P3 ;  /* 0x000000ff20207207 */ /* 0x000fe40001800000 */
[----:B------:R-:W-:Y:S02]  /*6ad0*/  ISETP.NE.U32.AND P1, PT, R33, RZ, PT ;  /* 0x000000ff2100720c */ /* 0x000fe40003f25070 */
[----:B------:R-:W-:Y:S01]  /*6ae0*/  ISETP.NE.U32.AND P3, PT, R34, RZ, PT ;  /* 0x000000ff2200720c */ /* 0x000fe20003f65070 */
[----:B------:R3:W-:Y:S01]  /*6af0*/  LDGSTS.E [R122+0x3c800], [R104.64], P4 ;  /* 0x3c800000687a7fae */ /* 0x0007e2000a121846 */
[----:B------:R-:W-:Y:S01]  /*6b00*/  ISETP.NE.U32.AND P6, PT, R32, RZ, PT ;  /* 0x000000ff2000720c */ /* 0x000fe20003fc5070 */
[----:B------:R-:W-:-:S04]  /*6b10*/  IMAD.WIDE R20, R106, 0x4, R20 ;  /* 0x000000046a147825 */ /* 0x000fc800078e0214 */
[----:B------:R-:W-:-:S04]  /*6b20*/  IMAD.WIDE R24, R106, 0x4, R24 ;  /* 0x000000046a187825 */ /* 0x000fc800078e0218 */
[----:B------:R3:W-:Y:S01]  /*6b30*/  LDGSTS.E [R122+0x3d800], [R108.64], P1 ;  /* 0x3d8000006c7a7fae */ /* 0x0007e20008921846 */
[----:B------:R-:W-:-:S03]  /*6b40*/  IMAD.WIDE R26, R106, 0x4, R26 ;  /* 0x000000046a1a7825 */ /* 0x000fc600078e021a */
[----:B------:R3:W-:Y:S01]  /*6b50*/  LDGSTS.E [R122+0x3e800], [R112.64], P3 ;  /* 0x3e800000707a7fae */ /* 0x0007e20009921846 */
[----:B------:R-:W-:-:S03]  /*6b60*/  IMAD.WIDE R8, R106, 0x4, R8 ;  /* 0x000000046a087825 */ /* 0x000fc600078e0208 */
[----:B------:R3:W-:Y:S01]  /*6b70*/  LDGSTS.E [R122+0x3f800], [R116.64], P6 ;  /* 0x3f800000747a7fae */ /* 0x0007e2000b121846 */
[----:B------:R-:W-:-:S03]  /*6b80*/  IMAD.WIDE R30, R106, 0x4, R30 ;  /* 0x000000046a1e7825 */ /* 0x000fc600078e021e */
[----:B------:R-:W0:Y:S01]  /*6b90*/  LDGDEPBAR ;  /* 0x00000000000079af */ /* 0x000e220000000000 */
[----:B------:R-:W-:-:S03]  /*6ba0*/  IMAD.WIDE R6, R106, 0x4, R6 ;  /* 0x000000046a067825 */ /* 0x000fc600078e0206 */
[----:B------:R1:W-:Y:S01]  /*6bb0*/  LDGSTS.E [R124+0x48000], [R12.64], P0 ;  /* 0x480000000c7c7fae */ /* 0x0003e20008121846 */
[----:B------:R-:W-:-:S03]  /*6bc0*/  IMAD.WIDE R118, R106, 0x4, R118 ;  /* 0x000000046a767825 */ /* 0x000fc600078e0276 */
[----:B------:R2:W-:Y:S01]  /*6bd0*/  LDGSTS.E [R124+0x49000], [R20.64], P0 ;  /* 0x49000000147c7fae */ /* 0x0005e20008121846 */
[----:B------:R-:W-:Y:S01]  /*6be0*/  IMAD.WIDE R22, R106, 0x4, R22 ;  /* 0x000000046a167825 */ /* 0x000fe200078e0216 */
[----:B---3--:R-:W-:Y:S02]  /*6bf0*/  LOP3.LUT R122, R124, 0x40, RZ, 0x3c, !PT ;  /* 0x000000407c7a7812 */ /* 0x008fe400078e3cff */
[----:B------:R1:W-:Y:S01]  /*6c00*/  LDGSTS.E [R124+0x4a000], [R24.64], P0 ;  /* 0x4a000000187c7fae */ /* 0x0003e20008121846 */
[----:B------:R-:W-:-:S03]  /*6c10*/  IMAD.WIDE R28, R106, 0x4, R28 ;  /* 0x000000046a1c7825 */ /* 0x000fc600078e021c */
[----:B------:R1:W-:Y:S01]  /*6c20*/  LDGSTS.E [R124+0x4b000], [R26.64], P0 ;  /* 0x4b0000001a7c7fae */ /* 0x0003e20008121846 */
[----:B------:R-:W-:-:S03]  /*6c30*/  IMAD.WIDE R4, R106, 0x4, R4 ;  /* 0x000000046a047825 */ /* 0x000fc600078e0204 */
[----:B------:R1:W-:Y:S01]  /*6c40*/  LDGSTS.E [R124+0x4c000], [R8.64], P0 ;  /* 0x4c000000087c7fae */ /* 0x0003e20008121846 */
[----:B------:R-:W-:-:S03]  /*6c50*/  IMAD.WIDE R10, R106, 0x4, R10 ;  /* 0x000000046a0a7825 */ /* 0x000fc600078e020a */
[----:B------:R3:W-:Y:S01]  /*6c60*/  LDGSTS.E [R124+0x4d000], [R30.64], P0 ;  /* 0x4d0000001e7c7fae */ /* 0x0007e20008121846 */
[----:B------:R-:W-:-:S03]  /*6c70*/  IMAD.WIDE R18, R106, 0x4, R18 ;  /* 0x000000046a127825 */ /* 0x000fc600078e0212 */
[----:B------:R1:W-:Y:S01]  /*6c80*/  LDGSTS.E [R124+0x4e000], [R6.64], P0 ;  /* 0x4e000000067c7fae */ /* 0x0003e20008121846 */
[----:B------:R-:W-:Y:S02]  /*6c90*/  IMAD.MOV.U32 R82, RZ, RZ, 0x7f ;  /* 0x0000007fff527424 */ /* 0x000fe400078e00ff */
[C---:B------:R-:W-:Y:S01]  /*6ca0*/  IMAD.WIDE R16, R106.reuse, 0x4, R16 ;  /* 0x000000046a107825 */ /* 0x040fe200078e0210 */
[----:B------:R1:W-:Y:S03]  /*6cb0*/  LDGSTS.E [R124+0x4f000], [R118.64], P0 ;  /* 0x4f000000767c7fae */ /* 0x0003e60008121846 */
[----:B------:R-:W-:Y:S01]  /*6cc0*/  IMAD.WIDE R14, R106, 0x4, R14 ;  /* 0x000000046a0e7825 */ /* 0x000fe200078e020e */
[----:B------:R4:W-:Y:S01]  /*6cd0*/  LDGSTS.E [R122+0x48800], [R22.64], P0 ;  /* 0x48800000167a7fae */ /* 0x0009e20008121846 */
[----:B------:R-:W-:Y:S02]  /*6ce0*/  IADD3 R82, R82, c[0x0][0x180], RZ ;  /* 0x0000600052527a10 */ /* 0x000fe40007ffe0ff */
[----:B------:R-:W-:Y:S01]  /*6cf0*/  IMAD.WIDE R120, R106, 0x4, R120 ;  /* 0x000000046a787825 */ /* 0x000fe200078e0278 */
[----:B------:R1:W-:Y:S04]  /*6d00*/  LDGSTS.E [R122+0x49800], [R28.64], P0 ;  /* 0x498000001c7a7fae */ /* 0x0003e80008121846 */
[----:B------:R1:W-:Y:S04]  /*6d10*/  LDGSTS.E [R122+0x4a800], [R4.64], P0 ;  /* 0x4a800000047a7fae */ /* 0x0003e80008121846 */
[----:B------:R1:W-:Y:S04]  /*6d20*/  LDGSTS.E [R122+0x4b800], [R10.64], P0 ;  /* 0x4b8000000a7a7fae */ /* 0x0003e80008121846 */
[----:B------:R1:W-:Y:S04]  /*6d30*/  LDGSTS.E [R122+0x4c800], [R18.64], P0 ;  /* 0x4c800000127a7fae */ /* 0x0003e80008121846 */
[----:B------:R1:W-:Y:S04]  /*6d40*/  LDGSTS.E [R122+0x4d800], [R16.64], P0 ;  /* 0x4d800000107a7fae */ /* 0x0003e80008121846 */
[----:B------:R1:W-:Y:S04]  /*6d50*/  LDGSTS.E [R122+0x4e800], [R14.64], P0 ;  /* 0x4e8000000e7a7fae */ /* 0x0003e80008121846 */
[----:B------:R1:W-:Y:S01]  /*6d60*/  LDGSTS.E [R122+0x4f800], [R120.64], P0 ;  /* 0x4f800000787a7fae */ /* 0x0003e20008121846 */
[----:B------:R-:W-:-:S03]  /*6d70*/  ISETP.GE.AND P0, PT, R82, 0x80, PT ;  /* 0x000000805200780c */ /* 0x000fc60003f06270 */
[----:B------:R-:W0:Y:S01]  /*6d80*/  LDGDEPBAR ;  /* 0x00000000000079af */ /* 0x000e220000000000 */
[----:B--2---:R-:W-:Y:S01]  /*6d90*/  CS2R R20, SRZ ;  /* 0x0000000000147805 */ /* 0x004fe2000001ff00 */
[----:B----4-:R-:W-:Y:S01]  /*6da0*/  CS2R R22, SRZ ;  /* 0x0000000000167805 */ /* 0x010fe2000001ff00 */
[----:B------:R-:W-:Y:S01]  /*6db0*/  CS2R R36, SRZ ;  /* 0x0000000000247805 */ /* 0x000fe2000001ff00 */
        /* <DEDUP_REMOVED lines=9> */
[----:B-1----:R-:W-:Y:S01]  /*6e50*/  CS2R R28, SRZ ;  /* 0x00000000001c7805 */ /* 0x002fe2000001ff00 */
[----:B---3--:R-:W-:Y:S01]  /*6e60*/  CS2R R30, SRZ ;  /* 0x00000000001e7805 */ /* 0x008fe2000001ff00 */
[----:B------:R-:W-:Y:S01]  /*6e70*/  CS2R R16, SRZ ;  /* 0x0000000000107805 */ /* 0x000fe2000001ff00 */
[----:B------:R-:W-:Y:S01]  /*6e80*/  CS2R R18, SRZ ;  /* 0x0000000000127805 */ /* 0x000fe2000001ff00 */
[----:B------:R-:W-:Y:S05]  /*6e90*/  @!P0 BRA `(.L_x_0) ;  /* 0x00004f1000008947 */ /* 0x000fea0003800000 */
[----:B------:R-:W2:Y:S04]  /*6ea0*/  LDL R107, [R1+0xe4] ;  /* 0x0000e400016b7983 */ /* 0x000ea80000100800 */
[----:B------:R-:W3:Y:S04]  /*6eb0*/  LDL R103, [R1+0xb8] ;  /* 0x0000b80001677983 */ /* 0x000ee80000100800 */
[----:B------:R-:W4:Y:S04]  /*6ec0*/  LDL.LU R95, [R1+0x128] ;  /* 0x00012800015f7983 */ /* 0x000f280000300800 */
[----:B------:R-:W2:Y:S04]  /*6ed0*/  LDL R90, [R1+0xb4] ;  /* 0x0000b400015a7983 */ /* 0x000ea80000100800 */
[----:B------:R-:W2:Y:S04]  /*6ee0*/  LDL R91, [R1+0xb0] ;  /* 0x0000b000015b7983 */ /* 0x000ea80000100800 */
[----:B------:R-:W3:Y:S04]  /*6ef0*/  LDL R86, [R1+0xac] ;  /* 0x0000ac0001567983 */ /* 0x000ee80000100800 */
[----:B------:R-:W3:Y:S01]  /*6f00*/  LDL R98, [R1+0xa8] ;  /* 0x0000a80001627983 */ /* 0x000ee20000100800 */
[----:B------:R-:W-:-:S03]  /*6f10*/  IMAD.MOV.U32 R111, RZ, RZ, c[0x0][0x188] ;  /* 0x00006200ff6f7624 */ /* 0x000fc600078e00ff */
[----:B------:R-:W3:Y:S01]  /*6f20*/  LDL R99, [R1+0xa4] ;  /* 0x0000a40001637983 */ /* 0x000ee20000100800 */
[C---:B------:R-:W-:Y:S02]  /*6f30*/  IMAD R78, R2.reuse, c[0x0][0x188], RZ ;  /* 0x00006200024e7a24 */ /* 0x040fe400078e02ff */
[C---:B------:R-:W-:Y:S01]  /*6f40*/  IMAD R83, R2.reuse, c[0x0][0x188], RZ ;  /* 0x0000620002537a24 */ /* 0x040fe200078e02ff */
[----:B------:R-:W3:Y:S01]  /*6f50*/  LDL R94, [R1+0xa0] ;  /* 0x0000a000015e7983 */ /* 0x000ee20000100800 */
[C---:B------:R-:W-:Y:S02]  /*6f60*/  IMAD R79, R2.reuse, c[0x0][0x188], RZ ;  /* 0x00006200024f7a24 */ /* 0x040fe400078e02ff */
[C---:B------:R-:W-:Y:S02]  /*6f70*/  IMAD R78, R111.reuse, 0x2, R78 ;  /* 0x000000026f4e7824 */ /* 0x040fe400078e024e */
[----:B------:R-:W-:Y:S02]  /*6f80*/  IMAD R79, R111, 0x2, R79 ;  /* 0x000000026f4f7824 */ /* 0x000fe400078e024f */
[----:B------:R-:W-:-:S02]  /*6f90*/  IMAD R102, R2, c[0x0][0x188], RZ ;  /* 0x0000620002667a24 */ /* 0x000fc400078e02ff */
[C---:B------:R-:W-:Y:S01]  /*6fa0*/  IMAD R79, R111.reuse, 0x2, R79 ;  /* 0x000000026f4f7824 */ /* 0x040fe200078e024f */
[----:B------:R-:W-:Y:S01]  /*6fb0*/  SHF.R.S32.HI R121, RZ, 0x1f, R78 ;  /* 0x0000001fff797819 */ /* 0x000fe2000001144e */
[----:B------:R-:W-:Y:S01]  /*6fc0*/  IMAD R102, R111, 0x2, R102 ;  /* 0x000000026f667824 */ /* 0x000fe200078e0266 */
[----:B------:R-:W-:Y:S02]  /*6fd0*/  SHF.R.S32.HI R122, RZ, 0x1f, R83 ;  /* 0x0000001fff7a7819 */ /* 0x000fe40000011453 */
[----:B------:R-:W-:Y:S02]  /*6fe0*/  SHF.R.S32.HI R120, RZ, 0x1f, R79 ;  /* 0x0000001fff787819 */ /* 0x000fe4000001144f */
[----:B------:R-:W-:Y:S02]  /*6ff0*/  SHF.L.U64.HI R121, R78, 0x2, R121 ;  /* 0x000000024e797819 */ /* 0x000fe40000010279 */
[----:B------:R-:W3:Y:S01]  /*7000*/  LDL R78, [R1+0xec] ;  /* 0x0000ec00014e7983 */ /* 0x000ee20000100800 */
[----:B------:R-:W-:Y:S01]  /*7010*/  SHF.L.U64.HI R122, R83, 0x2, R122 ;  /* 0x00000002537a7819 */ /* 0x000fe2000001027a */
[----:B------:R-:W-:Y:S01]  /*7020*/  IMAD R102, R111, 0x2, R102 ;  /* 0x000000026f667824 */ /* 0x000fe200078e0266 */
[----:B------:R-:W-:Y:S01]  /*7030*/  SHF.L.U64.HI R120, R79, 0x2, R120 ;  /* 0x000000024f787819 */ /* 0x000fe20000010278 */
[----:B------:R-:W3:Y:S04]  /*7040*/  LDL R83, [R1+0xe8] ;  /* 0x0000e80001537983 */ /* 0x000ee80000100800 */
[----:B------:R-:W3:Y:S01]  /*7050*/  LDL.LU R79, [R1+0xf0] ;  /* 0x0000f000014f7983 */ /* 0x000ee20000300800 */
[----:B------:R-:W-:Y:S01]  /*7060*/  IMAD R102, R111, 0x2, R102 ;  /* 0x000000026f667824 */ /* 0x000fe200078e0266 */
[----:B----4-:R-:W-:-:S04]  /*7070*/  SHF.R.S32.HI R117, RZ, 0x1f, R95 ;  /* 0x0000001fff757819 */ /* 0x010fc8000001145f */
[----:B------:R-:W-:Y:S02]  /*7080*/  SHF.L.U64.HI R117, R95, 0x2, R117 ;  /* 0x000000025f757819 */ /* 0x000fe40000010275 */
[----:B------:R-:W-:Y:S02]  /*7090*/  LOP3.LUT R95, R87, 0x7f, RZ, 0xc0, !PT ;  /* 0x0000007f575f7812 */ /* 0x000fe400078ec0ff */
[----:B--2---:R-:W-:Y:S02]  /*70a0*/  SHF.R.S32.HI R116, RZ, 0x1f, R90 ;  /* 0x0000001fff747819 */ /* 0x004fe4000001145a */
[----:B------:R-:W-:Y:S01]  /*70b0*/  SHF.R.S32.HI R115, RZ, 0x1f, R91 ;  /* 0x0000001fff737819 */ /* 0x000fe2000001145b */
[----:B------:R-:W-:Y:S01]  /*70c0*/  IMAD R95, R95, c[0x0][0x18c], RZ ;  /* 0x000063005f5f7a24 */ /* 0x000fe200078e02ff */
[----:B---3--:R-:W-:Y:S02]  /*70d0*/  SHF.R.S32.HI R114, RZ, 0x1f, R86 ;  /* 0x0000001fff727819 */ /* 0x008fe40000011456 */
[----:B------:R-:W-:-:S02]  /*70e0*/  SHF.L.U64.HI R116, R90, 0x2, R116 ;  /* 0x000000025a747819 */ /* 0x000fc40000010274 */
[----:B------:R-:W-:Y:S01]  /*70f0*/  SHF.L.U64.HI R115, R91, 0x2, R115 ;  /* 0x000000025b737819 */ /* 0x000fe20000010273 */
[----:B------:R-:W2:Y:S01]  /*7100*/  LDL.LU R90, [R1+0xf4] ;  /* 0x0000f400015a7983 */ /* 0x000ea20000300800 */
[----:B------:R-:W-:Y:S02]  /*7110*/  SHF.R.S32.HI R113, RZ, 0x1f, R98 ;  /* 0x0000001fff717819 */ /* 0x000fe40000011462 */
[----:B------:R-:W-:Y:S01]  /*7120*/  SHF.R.S32.HI R112, RZ, 0x1f, R99 ;  /* 0x0000001fff707819 */ /* 0x000fe20000011463 */
[----:B------:R-:W3:Y:S01]  /*7130*/  LDL.LU R91, [R1+0xf8] ;  /* 0x0000f800015b7983 */ /* 0x000ee20000300800 */
[----:B------:R-:W-:Y:S02]  /*7140*/  SHF.L.U64.HI R114, R86, 0x2, R114 ;  /* 0x0000000256727819 */ /* 0x000fe40000010272 */
[----:B------:R-:W-:Y:S01]  /*7150*/  SHF.R.S32.HI R111, RZ, 0x1f, R94 ;  /* 0x0000001fff6f7819 */ /* 0x000fe2000001145e */
[----:B------:R-:W4:Y:S01]  /*7160*/  LDL.LU R86, [R1+0xfc] ;  /* 0x0000fc0001567983 */ /* 0x000f220000300800 */
[----:B------:R-:W-:-:S02]  /*7170*/  SHF.R.S32.HI R6, RZ, 0x1f, R95 ;  /* 0x0000001fff067819 */ /* 0x000fc4000001145f */
[----:B------:R-:W-:Y:S01]  /*7180*/  SHF.L.U64.HI R113, R98, 0x2, R113 ;  /* 0x0000000262717819 */ /* 0x000fe20000010271 */
[----:B------:R-:W2:Y:S01]  /*7190*/  LDL.LU R87, [R1+0x100] ;  /* 0x0001000001577983 */ /* 0x000ea20000300800 */
[----:B------:R-:W-:Y:S02]  /*71a0*/  SHF.L.U64.HI R112, R99, 0x2, R112 ;  /* 0x0000000263707819 */ /* 0x000fe40000010270 */
[----:B------:R-:W-:Y:S01]  /*71b0*/  SHF.R.S32.HI R104, RZ, 0x1f, R107 ;  /* 0x0000001fff687819 */ /* 0x000fe2000001146b */
[----:B------:R-:W4:Y:S01]  /*71c0*/  LDL.LU R98, [R1+0x104] ;  /* 0x0001040001627983 */ /* 0x000f220000300800 */
[----:B------:R-:W-:-:S03]  /*71d0*/  SHF.L.U64.HI R111, R94, 0x2, R111 ;  /* 0x000000025e6f7819 */ /* 0x000fc6000001026f */
[----:B------:R-:W4:Y:S01]  /*71e0*/  LDL.LU R99, [R1+0x108] ;  /* 0x0001080001637983 */ /* 0x000f220000300800 */
[----:B------:R-:W-:-:S03]  /*71f0*/  SHF.L.U64.HI R6, R95, 0x2, R6 ;  /* 0x000000025f067819 */ /* 0x000fc60000010206 */
[----:B------:R-:W4:Y:S01]  /*7200*/  LDL.LU R94, [R1+0x10c] ;  /* 0x00010c00015e7983 */ /* 0x000f220000300800 */
[----:B------:R-:W-:-:S03]  /*7210*/  SHF.L.U64.HI R104, R107, 0x2, R104 ;  /* 0x000000026b687819 */ /* 0x000fc60000010268 */
[----:B------:R-:W4:Y:S04]  /*7220*/  LDL.LU R95, [R1+0x110] ;  /* 0x00011000015f7983 */ /* 0x000f280000300800 */
[----:B------:R-:W4:Y:S04]  /*7230*/  LDL.LU R100, [R1+0x114] ;  /* 0x0001140001647983 */ /* 0x000f280000300800 */
[----:B------:R-:W4:Y:S04]  /*7240*/  LDL.LU R107, [R1+0x118] ;  /* 0x00011800016b7983 */ /* 0x000f280000300800 */
[----:B------:R-:W4:Y:S04]  /*7250*/  LDL.LU R101, [R1+0x11c] ;  /* 0x00011c0001657983 */ /* 0x000f280000300800 */
[----:B------:R-:W4:Y:S04]  /*7260*/  LDL.LU R32, [R1+0x120] ;  /* 0x0001200001207983 */ /* 0x000f280000300800 */
[----:B------:R-:W4:Y:S04]  /*7270*/  LDL.LU R34, [R1+0x124] ;  /* 0x0001240001227983 */ /* 0x000f280000300800 */
[----:B------:R-:W4:Y:S01]  /*7280*/  LDL.LU R110, [R1+0x130] ;  /* 0x00013000016e7983 */ /* 0x000f220000300800 */
[----:B------:R-:W-:-:S02]  /*7290*/  SHF.R.S32.HI R118, RZ, 0x1f, R103 ;  /* 0x0000001fff767819 */ /* 0x000fc40000011467 */
[----:B------:R-:W-:Y:S02]  /*72a0*/  SHF.R.S32.HI R119, RZ, 0x1f, R102 ;  /* 0x0000001fff777819 */ /* 0x000fe40000011466 */
[----:B------:R-:W-:Y:S01]  /*72b0*/  SHF.L.U64.HI R118, R103, 0x2, R118 ;  /* 0x0000000267767819 */ /* 0x000fe20000010276 */
[----:B------:R-:W-:Y:S01]  /*72c0*/  IMAD.SHL.U32 R103, R106, 0x8, RZ ;  /* 0x000000086a677824 */ /* 0x000fe200078e00ff */
[----:B------:R-:W-:Y:S01]  /*72d0*/  SHF.R.S32.HI R7, RZ, 0x1f, R106 ;  /* 0x0000001fff077819 */ /* 0x000fe2000001146a */
[----:B------:R-:W1:Y:S01]  /*72e0*/  S2R R33, SR_TID.X ;  /* 0x0000000000217919 */ /* 0x000e620000002100 */
[----:B------:R-:W-:Y:S02]  /*72f0*/  SHF.L.U64.HI R119, R102, 0x2, R119 ;  /* 0x0000000266777819 */ /* 0x000fe40000010277 */
[----:B------:R-:W-:Y:S02]  /*7300*/  SHF.R.S32.HI R14, RZ, 0x1f, R78 ;  /* 0x0000001fff0e7819 */ /* 0x000fe4000001144e */
[----:B------:R-:W-:-:S02]  /*7310*/  SHF.L.U64.HI R102, R106, 0x3, R7 ;  /* 0x000000036a667819 */ /* 0x000fc40000010207 */
[----:B------:R-:W-:-:S04]  /*7320*/  LEA R15, P1, R78, R103, 0x2 ;  /* 0x000000674e0f7211 */ /* 0x000fc800078210ff */
[----:B------:R-:W-:Y:S02]  /*7330*/  LEA.HI.X R14, R78, R102, R14, 0x2, P1 ;  /* 0x000000664e0e7211 */ /* 0x000fe400008f140e */
[----:B------:R-:W-:Y:S02]  /*7340*/  SHF.R.S32.HI R10, RZ, 0x1f, R83 ;  /* 0x0000001fff0a7819 */ /* 0x000fe40000011453 */
[----:B------:R-:W-:Y:S02]  /*7350*/  SHF.R.S32.HI R76, RZ, 0x1f, R79 ;  /* 0x0000001fff4c7819 */ /* 0x000fe4000001144f */
[----:B------:R-:W-:Y:S02]  /*7360*/  SHF.R.S32.HI R108, RZ, 0x1f, R82 ;  /* 0x0000001fff6c7819 */ /* 0x000fe40000011452 */
[-C--:B------:R-:W-:Y:S02]  /*7370*/  LEA R13, P0, R83, R103.reuse, 0x2 ;  /* 0x00000067530d7211 */ /* 0x080fe400078010ff */
[----:B------:R-:W-:-:S02]  /*7380*/  LEA R77, P2, R79, R103, 0x2 ;  /* 0x000000674f4d7211 */ /* 0x000fc400078410ff */
[----:B------:R-:W-:Y:S02]  /*7390*/  LEA.HI R108, R108, R82, RZ, 0x7 ;  /* 0x000000526c6c7211 */ /* 0x000fe400078f38ff */
[-C--:B------:R-:W-:Y:S02]  /*73a0*/  LEA.HI.X R10, R83, R102.reuse, R10, 0x2, P0 ;  /* 0x00000066530a7211 */ /* 0x080fe400000f140a */
[----:B------:R-:W-:Y:S02]  /*73b0*/  LEA.HI.X R76, R79, R102, R76, 0x2, P2 ;  /* 0x000000664f4c7211 */ /* 0x000fe400010f144c */
[C---:B-1----:R-:W-:Y:S01]  /*73c0*/  LOP3.LUT R109, R33.reuse, 0x3, RZ, 0xc0, !PT ;  /* 0x00000003216d7812 */ /* 0x042fe200078ec0ff */
[----:B------:R-:W-:-:S04]  /*73d0*/  IMAD.SHL.U32 R5, R33, 0x2, RZ ;  /* 0x0000000221057824 */ /* 0x000fc800078e00ff */
[----:B------:R-:W-:-:S05]  /*73e0*/  IMAD R109, R109, 0x420, RZ ;  /* 0x000004206d6d7824 */ /* 0x000fca00078e02ff */
[----:B------:R-:W-:Y:S02]  /*73f0*/  LOP3.LUT R109, R109, 0x1dc, R33, 0x78, !PT ;  /* 0x000001dc6d6d7812 */ /* 0x000fe400078e7821 */
[----:B------:R-:W-:Y:S02]  /*7400*/  SHF.R.S32.HI R108, RZ, 0x7, R108 ;  /* 0x00000007ff6c7819 */ /* 0x000fe4000001146c */
[----:B------:R-:W-:Y:S01]  /*7410*/  IADD3 R15, P6, R15, c[0x0][0x168], RZ ;  /* 0x00005a000f0f7a10 */ /* 0x000fe20007fde0ff */
[----:B------:R-:W-:Y:S01]  /*7420*/  IMAD.MOV.U32 R9, RZ, RZ, 0x1 ;  /* 0x00000001ff097424 */ /* 0x000fe200078e00ff */
[C---:B------:R-:W-:Y:S01]  /*7430*/  SHF.L.U64.HI R7, R106.reuse, 0x2, R7 ;  /* 0x000000026a077819 */ /* 0x040fe20000010207 */
[----:B------:R-:W-:Y:S01]  /*7440*/  IMAD.SHL.U32 R106, R106, 0x4, RZ ;  /* 0x000000046a6a7824 */ /* 0x000fe200078e00ff */
        /* <DEDUP_REMOVED lines=9> */
[----:B------:R-:W-:Y:S01]  /*74e0*/  IADD3.X R14, R14, c[0x0][0x16c], RZ, P6, !PT ;  /* 0x00005b000e0e7a10 */ /* 0x000fe200037fe4ff */
[----:B------:R-:W-:Y:S01]  /*74f0*/  CS2R R58, SRZ ;  /* 0x00000000003a7805 */ /* 0x000fe2000001ff00 */
[----:B------:R-:W-:Y:S01]  /*7500*/  CS2R R40, SRZ ;  /* 0x0000000000287805 */ /* 0x000fe2000001ff00 */
[----:B------:R-:W-:Y:S01]  /*7510*/  CS2R R42, SRZ ;  /* 0x00000000002a7805 */ /* 0x000fe2000001ff00 */
[----:B------:R-:W-:Y:S01]  /*7520*/  CS2R R28, SRZ ;  /* 0x00000000001c7805 */ /* 0x000fe2000001ff00 */
[----:B------:R-:W-:Y:S01]  /*7530*/  CS2R R30, SRZ ;  /* 0x00000000001e7805 */ /* 0x000fe2000001ff00 */
[----:B------:R-:W-:Y:S01]  /*7540*/  CS2R R16, SRZ ;  /* 0x0000000000107805 */ /* 0x000fe2000001ff00 */
[----:B------:R-:W-:Y:S01]  /*7550*/  CS2R R18, SRZ ;  /* 0x0000000000127805 */ /* 0x000fe2000001ff00 */
[----:B------:R-:W-:Y:S01]  /*7560*/  IADD3 R11, R108, -0x2, RZ ;  /* 0xfffffffe6c0b7810 */ /* 0x000fe20007ffe0ff */
[----:B------:R-:W-:-:S02]  /*7570*/  UIADD3 UR5, UR5, -0x100, URZ ;  /* 0xffffff0005057890 */ /* 0x000fc4000fffe03f */
[----:B------:R-:W-:Y:S01]  /*7580*/  UMOV UR4, URZ ;  /* 0x0000003f00047c82 */ /* 0x000fe20008000000 */
[----:B---3--:R-:W-:Y:S02]  /*7590*/  SHF.R.S32.HI R80, RZ, 0x1f, R91 ;  /* 0x0000001fff507819 */ /* 0x008fe4000001145b */
[----:B------:R-:W-:-:S04]  /*75a0*/  LEA R81, P1, R91, R103, 0x2 ;  /* 0x000000675b517211 */ /* 0x000fc800078210ff */
[----:B------:R-:W-:Y:S02]  /*75b0*/  LEA.HI.X R80, R91, R102, R80, 0x2, P1 ;  /* 0x000000665b507211 */ /* 0x000fe400008f1450 */
[----:B--2---:R-:W-:Y:S02]  /*75c0*/  SHF.R.S32.HI R78, RZ, 0x1f, R90 ;  /* 0x0000001fff4e7819 */ /* 0x004fe4000001145a */
[----:B----4-:R-:W-:Y:S02]  /*75d0*/  SHF.R.S32.HI R82, RZ, 0x1f, R86 ;  /* 0x0000001fff527819 */ /* 0x010fe40000011456 */
[----:B------:R-:W-:Y:S02]  /*75e0*/  SHF.R.S32.HI R88, RZ, 0x1f, R99 ;  /* 0x0000001fff587819 */ /* 0x000fe40000011463 */
[----:B------:R-:W-:Y:S02]  /*75f0*/  LEA R89, P1, R99, R103, 0x2 ;  /* 0x0000006763597211 */ /* 0x000fe400078210ff */
[----:B------:R-:W-:-:S02]  /*7600*/  SHF.R.S32.HI R84, RZ, 0x1f, R87 ;  /* 0x0000001fff547819 */ /* 0x000fc40000011457 */
[----:B------:R-:W-:Y:S02]  /*7610*/  LEA.HI.X R88, R99, R102, R88, 0x2, P1 ;  /* 0x0000006663587211 */ /* 0x000fe400008f1458 */
[-C--:B------:R-:W-:Y:S02]  /*7620*/  LEA R79, P0, R90, R103.reuse, 0x2 ;  /* 0x000000675a4f7211 */ /* 0x080fe400078010ff */
[-C--:B------:R-:W-:Y:S02]  /*7630*/  LEA R83, P2, R86, R103.reuse, 0x2 ;  /* 0x0000006756537211 */ /* 0x080fe400078410ff */
[-C--:B------:R-:W-:Y:S02]  /*7640*/  LEA R85, P3, R87, R103.reuse, 0x2 ;  /* 0x0000006757557211 */ /* 0x080fe400078610ff */
[----:B------:R-:W-:Y:S02]  /*7650*/  SHF.R.S32.HI R96, RZ, 0x1f, R107 ;  /* 0x0000001fff607819 */ /* 0x000fe4000001146b */
[----:B------:R-:W-:-:S02]  /*7660*/  LEA R97, P1, R107, R103, 0x2 ;  /* 0x000000676b617211 */ /* 0x000fc400078210ff */
[-C--:B------:R-:W-:Y:S02]  /*7670*/  LEA.HI.X R78, R90, R102.reuse, R78, 0x2, P0 ;  /* 0x000000665a4e7211 */ /* 0x080fe400000f144e */
[-C--:B------:R-:W-:Y:S02]  /*7680*/  LEA.HI.X R96, R107, R102.reuse, R96, 0x2, P1 ;  /* 0x000000666b607211 */ /* 0x080fe400008f1460 */
[-C--:B------:R-:W-:Y:S02]  /*7690*/  LEA.HI.X R82, R86, R102.reuse, R82, 0x2, P2 ;  /* 0x0000006656527211 */ /* 0x080fe400010f1452 */
[----:B------:R-:W-:Y:S02]  /*76a0*/  LEA.HI.X R84, R87, R102, R84, 0x2, P3 ;  /* 0x0000006657547211 */ /* 0x000fe400018f1454 */
[----:B------:R-:W-:Y:S02]  /*76b0*/  LOP3.LUT R107, R33, 0x7, RZ, 0xc0, !PT ;  /* 0x00000007216b7812 */ /* 0x000fe400078ec0ff */
[----:B------:R-:W-:-:S02]  /*76c0*/  SHF.R.S32.HI R86, RZ, 0x1f, R98 ;  /* 0x0000001fff567819 */ /* 0x000fc40000011462 */
[----:B------:R-:W-:Y:S02]  /*76d0*/  SHF.R.S32.HI R90, RZ, 0x1f, R94 ;  /* 0x0000001fff5a7819 */ /* 0x000fe4000001145e */
[----:B------:R-:W-:Y:S02]  /*76e0*/  SHF.R.S32.HI R92, RZ, 0x1f, R95 ;  /* 0x0000001fff5c7819 */ /* 0x000fe4000001145f */
[-C--:B------:R-:W-:Y:S02]  /*76f0*/  LEA R87, P0, R98, R103.reuse, 0x2 ;  /* 0x0000006762577211 */ /* 0x080fe400078010ff */
[-C--:B------:R-:W-:Y:S02]  /*7700*/  LEA R91, P2, R94, R103.reuse, 0x2 ;  /* 0x000000675e5b7211 */ /* 0x080fe400078410ff */
[----:B------:R-:W-:Y:S01]  /*7710*/  LEA R93, P3, R95, R103, 0x2 ;  /* 0x000000675f5d7211 */ /* 0x000fe200078610ff */
[----:B------:R-:W-:Y:S01]  /*7720*/  IMAD R107, R107, 0x210, RZ ;  /* 0x000002106b6b7824 */ /* 0x000fe200078e02ff */
[----:B------:R-:W-:-:S02]  /*7730*/  LEA.HI.X R86, R98, R102, R86, 0x2, P0 ;  /* 0x0000006662567211 */ /* 0x000fc400000f1456 */
[-C--:B------:R-:W-:Y:S02]  /*7740*/  LEA.HI.X R90, R94, R102.reuse, R90, 0x2, P2 ;  /* 0x000000665e5a7211 */ /* 0x080fe400010f145a */
[----:B------:R-:W-:Y:S02]  /*7750*/  LEA.HI.X R92, R95, R102, R92, 0x2, P3 ;  /* 0x000000665f5c7211 */ /* 0x000fe400018f145c */
[----:B------:R-:W-:Y:S02]  /*7760*/  SHF.R.S32.HI R94, RZ, 0x1f, R100 ;  /* 0x0000001fff5e7819 */ /* 0x000fe40000011464 */
[-C--:B------:R-:W-:Y:S02]  /*7770*/  LEA R95, P0, R100, R103.reuse, 0x2 ;  /* 0x00000067645f7211 */ /* 0x080fe400078010ff */
[----:B------:R-:W-:Y:S02]  /*7780*/  SHF.R.S32.HI R98, RZ, 0x1f, R101 ;  /* 0x0000001fff627819 */ /* 0x000fe40000011465 */
[----:B------:R-:W-:-:S02]  /*7790*/  LEA R99, P2, R101, R103, 0x2 ;  /* 0x0000006765637211 */ /* 0x000fc400078410ff */
[-C--:B------:R-:W-:Y:S02]  /*77a0*/  LEA.HI.X R94, R100, R102.reuse, R94, 0x2, P0 ;  /* 0x00000066645e7211 */ /* 0x080fe400000f145e */
[----:B------:R-:W-:Y:S02]  /*77b0*/  LEA.HI.X R98, R101, R102, R98, 0x2, P2 ;  /* 0x0000006665627211 */ /* 0x000fe400010f1462 */
[----:B------:R-:W-:Y:S01]  /*77c0*/  LOP3.LUT R107, R107, 0x30, R5, 0x78, !PT ;  /* 0x000000306b6b7812 */ /* 0x000fe200078e7805 */
[----:B------:R-:W-:Y:S01]  /*77d0*/  IMAD.SHL.U32 R5, R33, 0x80, RZ ;  /* 0x0000008021057824 */ /* 0x000fe200078e00ff */
[----:B------:R-:W-:Y:S02]  /*77e0*/  SHF.R.S32.HI R100, RZ, 0x1f, R32 ;  /* 0x0000001fff647819 */ /* 0x000fe40000011420 */
[----:B------:R-:W-:Y:S02]  /*77f0*/  LEA R101, P0, R32, R103, 0x2 ;  /* 0x0000006720657211 */ /* 0x000fe400078010ff */
[----:B------:R-:W-:-:S02]  /*7800*/  SHF.R.S32.HI R4, RZ, 0x1f, R34 ;  /* 0x0000001fff047819 */ /* 0x000fc40000011422 */
[----:B------:R-:W-:Y:S02]  /*7810*/  LEA R103, P1, R34, R103, 0x2 ;  /* 0x0000006722677211 */ /* 0x000fe400078210ff */
[----:B------:R-:W-:Y:S02]  /*7820*/  LOP3.LUT R33, R2, 0x7e, RZ, 0xfc, !PT ;  /* 0x0000007e02217812 */ /* 0x000fe400078efcff */
[-C--:B------:R-:W-:Y:S02]  /*7830*/  LEA.HI.X R100, R32, R102.reuse, R100, 0x2, P0 ;  /* 0x0000006620647211 */ /* 0x080fe400000f1464 */
[----:B------:R-:W-:Y:S01]  /*7840*/  LEA.HI.X R102, R34, R102, R4, 0x2, P1 ;  /* 0x0000006622667211 */ /* 0x000fe200008f1404 */
[----:B------:R-:W-:Y:S01]  /*7850*/  IMAD R4, R33, c[0x0][0x188], RZ ;  /* 0x0000620021047a24 */ /* 0x000fe200078e02ff */
[----:B------:R-:W-:Y:S01]  /*7860*/  LOP3.LUT R34, R2, 0x7c, RZ, 0xfc, !PT ;  /* 0x0000007c02227812 */ /* 0x000fe200078efcff */
[----:B------:R-:W-:Y:S01]  /*7870*/  IMAD R4, R72, c[0x0][0x188], RZ ;  /* 0x0000620048047a24 */ /* 0x000fe200078e02ff */
[C---:B------:R-:W-:Y:S01]  /*7880*/  LOP3.LUT R33, R2.reuse, 0x78, RZ, 0xfc, !PT ;  /* 0x0000007802217812 */ /* 0x040fe200078efcff */
[----:B------:R-:W-:Y:S01]  /*7890*/  IMAD R4, R73, c[0x0][0x188], RZ ;  /* 0x0000620049047a24 */ /* 0x000fe200078e02ff */
[----:B------:R-:W-:Y:S01]  /*78a0*/  LOP3.LUT R72, R2, 0x74, RZ, 0xfc, !PT ;  /* 0x0000007402487812 */ /* 0x000fe200078efcff */
[----:B------:R-:W-:Y:S01]  /*78b0*/  IMAD R4, R68, c[0x0][0x188], RZ ;  /* 0x0000620044047a24 */ /* 0x000fe200078e02ff */
[----:B------:R-:W-:Y:S01]  /*78c0*/  LOP3.LUT R73, R2, 0x70, RZ, 0xfc, !PT ;  /* 0x0000007002497812 */ /* 0x000fe200078efcff */
[----:B------:R-:W-:Y:S01]  /*78d0*/  IMAD R4, R69, c[0x0][0x188], RZ ;  /* 0x0000620045047a24 */ /* 0x000fe200078e02ff */
[----:B------:R-:W-:Y:S01]  /*78e0*/  LOP3.LUT R107, R107, 0x1000, R5, 0xf8, !PT ;  /* 0x000010006b6b7812 */ /* 0x000fe200078ef805 */
[----:B------:R-:W-:Y:S01]  /*78f0*/  IMAD R5, R34, c[0x0][0x188], RZ ;  /* 0x0000620022057a24 */ /* 0x000fe200078e02ff */
[----:B------:R-:W-:Y:S01]  /*7900*/  LOP3.LUT R68, R2, 0x6c, RZ, 0xfc, !PT ;  /* 0x0000006c02447812 */ /* 0x000fe200078efcff */
[----:B------:R-:W-:Y:S01]  /*7910*/  IMAD R4, R60, c[0x0][0x188], RZ ;  /* 0x000062003c047a24 */ /* 0x000fe200078e02ff */
[C---:B------:R-:W-:Y:S01]  /*7920*/  LOP3.LUT R69, R2.reuse, 0x68, RZ, 0xfc, !PT ;  /* 0x0000006802457812 */ /* 0x040fe200078efcff */
[----:B------:R-:W-:Y:S01]  /*7930*/  IMAD R5, R33, c[0x0][0x188], RZ ;  /* 0x0000620021057a24 */ /* 0x000fe200078e02ff */
[C---:B------:R-:W-:Y:S01]  /*7940*/  LOP3.LUT R60, R2.reuse, 0x64, RZ, 0xfc, !PT ;  /* 0x00000064023c7812 */ /* 0x040fe200078efcff */
[----:B------:R-:W-:Y:S01]  /*7950*/  IMAD R4, R45, c[0x0][0x188], RZ ;  /* 0x000062002d047a24 */ /* 0x000fe200078e02ff */
[----:B------:R-:W-:Y:S01]  /*7960*/  LOP3.LUT R45, R2, 0x60, RZ, 0xfc, !PT ;  /* 0x00000060022d7812 */ /* 0x000fe200078efcff */
[----:B------:R-:W-:-:S02]  /*7970*/  IMAD R5, R72, c[0x0][0x188], RZ ;  /* 0x0000620048057a24 */ /* 0x000fc400078e02ff */
[----:B------:R-:W-:Y:S02]  /*7980*/  IMAD R5, R73, c[0x0][0x188], RZ ;  /* 0x0000620049057a24 */ /* 0x000fe400078e02ff */
[----:B------:R-:W-:Y:S02]  /*7990*/  IMAD R5, R68, c[0x0][0x188], RZ ;  /* 0x0000620044057a24 */ /* 0x000fe400078e02ff */
[----:B------:R-:W-:Y:S02]  /*79a0*/  IMAD R5, R69, c[0x0][0x188], RZ ;  /* 0x0000620045057a24 */ /* 0x000fe400078e02ff */
[----:B------:R-:W-:Y:S02]  /*79b0*/  IMAD R5, R60, c[0x0][0x188], RZ ;  /* 0x000062003c057a24 */ /* 0x000fe400078e02ff */
[----:B------:R-:W-:Y:S01]  /*79c0*/  IMAD R5, R45, c[0x0][0x188], RZ ;  /* 0x000062002d057a24 */ /* 0x000fe200078e02ff */
[----:B------:R-:W-:Y:S01]  /*79d0*/  LOP3.LUT R45, R2, 0x58, RZ, 0xfc, !PT ;  /* 0x00000058022d7812 */ /* 0x000fe200078efcff */
[----:B------:R-:W-:-:S02]  /*79e0*/  IMAD R4, R52, c[0x0][0x188], RZ ;  /* 0x0000620034047a24 */ /* 0x000fc400078e02ff */
[----:B------:R-:W-:Y:S01]  /*79f0*/  IMAD R4, R61, c[0x0][0x188], RZ ;  /* 0x000062003d047a24 */ /* 0x000fe200078e02ff */
[C---:B------:R-:W-:Y:S01]  /*7a00*/  LOP3.LUT R61, R2.reuse, 0x56, RZ, 0xfc, !PT ;  /* 0x00000056023d7812 */ /* 0x040fe200078efcff */
        /* <DEDUP_REMOVED lines=9> */
[----:B------:R-:W-:Y:S01]  /*7aa0*/  LOP3.LUT R53, R2, 0x4a, RZ, 0xfc, !PT ;  /* 0x0000004a02357812 */ /* 0x000fe200078efcff */
[----:B------:R-:W-:-:S02]  /*7ab0*/  IMAD R4, R61, c[0x0][0x188], RZ ;  /* 0x000062003d047a24 */ /* 0x000fc400078e02ff */
[----:B------:R-:W-:Y:S01]  /*7ac0*/  IMAD R4, R45, c[0x0][0x188], RZ ;  /* 0x000062002d047a24 */ /* 0x000fe200078e02ff */
[C---:B------:R-:W-:Y:S01]  /*7ad0*/  LOP3.LUT R45, R2.reuse, 0x42, RZ, 0xfc, !PT ;  /* 0x00000042022d7812 */ /* 0x040fe200078efcff */
        /* <DEDUP_REMOVED lines=17> */
[----:B------:R-:W-:Y:S01]  /*7bf0*/  IADD3 R13, P3, R13, c[0x0][0x168], RZ ;  /* 0x00005a000d0d7a10 */ /* 0x000fe20007f7e0ff */
[----:B------:R-:W-:Y:S01]  /*7c00*/  IMAD R4, R70, c[0x0][0x188], RZ ;  /* 0x0000620046047a24 */ /* 0x000fe200078e02ff */
[----:B------:R-:W-:Y:S01]  /*7c10*/  LOP3.LUT R70, R2, 0x28, RZ, 0xfc, !PT ;  /* 0x0000002802467812 */ /* 0x000fe200078efcff */
[----:B------:R-:W-:Y:S01]  /*7c20*/  IMAD R8, R52, c[0x0][0x188], RZ ;  /* 0x0000620034087a24 */ /* 0x000fe200078e02ff */
[----:B------:R-:W-:Y:S01]  /*7c30*/  IADD3 R77, P1, R77, c[0x0][0x168], RZ ;  /* 0x00005a004d4d7a10 */ /* 0x000fe20007f3e0ff */
[----:B------:R-:W-:Y:S01]  /*7c40*/  IMAD R5, R45, c[0x0][0x188], RZ ;  /* 0x000062002d057a24 */ /* 0x000fe200078e02ff */
[----:B------:R-:W-:Y:S01]  /*7c50*/  IADD3 R79, P2, R79, c[0x0][0x168], RZ ;  /* 0x00005a004f4f7a10 */ /* 0x000fe20007f5e0ff */
[----:B------:R-:W-:Y:S01]  /*7c60*/  IMAD R4, R71, c[0x0][0x188], RZ ;  /* 0x0000620047047a24 */ /* 0x000fe200078e02ff */
[----:B------:R-:W-:Y:S01]  /*7c70*/  IADD3 R81, P4, R81, c[0x0][0x168], RZ ;  /* 0x00005a0051517a10 */ /* 0x000fe20007f9e0ff */
[----:B------:R-:W-:Y:S01]  /*7c80*/  IMAD R5, R35, c[0x0][0x188], RZ ;  /* 0x0000620023057a24 */ /* 0x000fe200078e02ff */
[----:B------:R-:W-:Y:S01]  /*7c90*/  IADD3 R83, P5, R83, c[0x0][0x168], RZ ;  /* 0x00005a0053537a10 */ /* 0x000fe20007fbe0ff */
[----:B------:R-:W-:Y:S01]  /*7ca0*/  IMAD R4, R55, c[0x0][0x188], RZ ;  /* 0x0000620037047a24 */ /* 0x000fe200078e02ff */
[----:B------:R-:W-:Y:S01]  /*7cb0*/  LOP3.LUT R52, R2, 0x54, RZ, 0xfc, !PT ;  /* 0x0000005402347812 */ /* 0x000fe200078efcff */
[----:B------:R-:W-:Y:S01]  /*7cc0*/  IMAD R5, R46, c[0x0][0x188], RZ ;  /* 0x000062002e057a24 */ /* 0x000fe200078e02ff */
[----:B------:R-:W-:Y:S01]  /*7cd0*/  LOP3.LUT R71, R2, 0x24, RZ, 0xfc, !PT ;  /* 0x0000002402477812 */ /* 0x000fe200078efcff */
[----:B------:R-:W-:Y:S01]  /*7ce0*/  IMAD R5, R74, c[0x0][0x188], RZ ;  /* 0x000062004a057a24 */ /* 0x000fe200078e02ff */
[----:B------:R-:W-:Y:S01]  /*7cf0*/  LOP3.LUT R55, R2, 0x20, RZ, 0xfc, !PT ;  /* 0x0000002002377812 */ /* 0x000fe200078efcff */
[----:B------:R-:W-:Y:S01]  /*7d00*/  IMAD R5, R75, c[0x0][0x188], RZ ;  /* 0x000062004b057a24 */ /* 0x000fe200078e02ff */
[----:B------:R-:W-:Y:S01]  /*7d10*/  LEA R105, P0, R47, R110, 0x3 ;  /* 0x0000006e2f697211 */ /* 0x000fe200078018ff */
[----:B------:R-:W-:Y:S01]  /*7d20*/  IMAD R5, R70, c[0x0][0x188], RZ ;  /* 0x0000620046057a24 */ /* 0x000fe200078e02ff */
[----:B------:R-:W-:-:S02]  /*7d30*/  IADD3.X R10, R10, c[0x0][0x16c], RZ, P3, !PT ;  /* 0x00005b000a0a7a10 */ /* 0x000fc40001ffe4ff */
[----:B------:R-:W-:Y:S02]  /*7d40*/  IADD3.X R76, R76, c[0x0][0x16c], RZ, P1, !PT ;  /* 0x00005b004c4c7a10 */ /* 0x000fe40000ffe4ff */
[----:B------:R-:W-:Y:S02]  /*7d50*/  IADD3.X R78, R78, c[0x0][0x16c], RZ, P2, !PT ;  /* 0x00005b004e4e7a10 */ /* 0x000fe400017fe4ff */
[----:B------:R-:W-:Y:S02]  /*7d60*/  IADD3.X R80, R80, c[0x0][0x16c], RZ, P4, !PT ;  /* 0x00005b0050507a10 */ /* 0x000fe400027fe4ff */
[----:B------:R-:W-:Y:S01]  /*7d70*/  IADD3.X R82, R82, c[0x0][0x16c], RZ, P5, !PT ;  /* 0x00005b0052527a10 */ /* 0x000fe20002ffe4ff */
[----:B------:R-:W-:Y:S01]  /*7d80*/  IMAD R8, R52, c[0x0][0x188], RZ ;  /* 0x0000620034087a24 */ /* 0x000fe200078e02ff */
[----:B------:R-:W-:Y:S01]  /*7d90*/  SHF.R.S32.HI R110, RZ, 0x1f, R47 ;  /* 0x0000001fff6e7819 */ /* 0x000fe2000001142f */
[----:B------:R-:W-:Y:S01]  /*7da0*/  IMAD R5, R71, c[0x0][0x188], RZ ;  /* 0x0000620047057a24 */ /* 0x000fe200078e02ff */
[----:B------:R-:W-:-:S02]  /*7db0*/  IADD3 R85, P3, R85, c[0x0][0x168], RZ ;  /* 0x00005a0055557a10 */ /* 0x000fc40007f7e0ff */
[----:B------:R-:W-:Y:S02]  /*7dc0*/  IADD3 R87, P1, R87, c[0x0][0x168], RZ ;  /* 0x00005a0057577a10 */ /* 0x000fe40007f3e0ff */
[----:B------:R-:W-:Y:S02]  /*7dd0*/  IADD3 R89, P2, R89, c[0x0][0x168], RZ ;  /* 0x00005a0059597a10 */ /* 0x000fe40007f5e0ff */
[----:B------:R-:W-:Y:S02]  /*7de0*/  IADD3 R91, P4, R91, c[0x0][0x168], RZ ;  /* 0x00005a005b5b7a10 */ /* 0x000fe40007f9e0ff */
[----:B------:R-:W-:Y:S01]  /*7df0*/  IADD3 R93, P5, R93, c[0x0][0x168], RZ ;  /* 0x00005a005d5d7a10 */ /* 0x000fe20007fbe0ff */
[----:B------:R-:W-:Y:S01]  /*7e00*/  IMAD R4, R63, c[0x0][0x188], RZ ;  /* 0x000062003f047a24 */ /* 0x000fe200078e02ff */
[C---:B------:R-:W-:Y:S01]  /*7e10*/  LOP3.LUT R52, R2.reuse, 0x4c, RZ, 0xfc, !PT ;  /* 0x0000004c02347812 */ /* 0x040fe200078efcff */
[----:B------:R-:W-:Y:S01]  /*7e20*/  IMAD R5, R55, c[0x0][0x188], RZ ;  /* 0x0000620037057a24 */ /* 0x000fe200078e02ff */
[----:B------:R-:W-:-:S02]  /*7e30*/  LOP3.LUT R63, R2, 0x1c, RZ, 0xfc, !PT ;  /* 0x0000001c023f7812 */ /* 0x000fc400078efcff */
[----:B------:R-:W-:Y:S02]  /*7e40*/  LOP3.LUT R55, R2, 0x18, RZ, 0xfc, !PT ;  /* 0x0000001802377812 */ /* 0x000fe400078efcff */
[----:B------:R-:W-:Y:S02]  /*7e50*/  LEA.HI.X R104, R47, R104, R110, 0x3, P0 ;  /* 0x000000682f687211 */ /* 0x000fe400000f1c6e */
[----:B------:R-:W-:Y:S02]  /*7e60*/  IADD3.X R84, R84, c[0x0][0x16c], RZ, P3, !PT ;  /* 0x00005b0054547a10 */ /* 0x000fe40001ffe4ff */
[----:B------:R-:W-:Y:S02]  /*7e70*/  IADD3.X R86, R86, c[0x0][0x16c], RZ, P1, !PT ;  /* 0x00005b0056567a10 */ /* 0x000fe40000ffe4ff */
[----:B------:R-:W-:Y:S02]  /*7e80*/  IADD3.X R88, R88, c[0x0][0x16c], RZ, P2, !PT ;  /* 0x00005b0058587a10 */ /* 0x000fe400017fe4ff */
[----:B------:R-:W-:-:S02]  /*7e90*/  IADD3.X R90, R90, c[0x0][0x16c], RZ, P4, !PT ;  /* 0x00005b005a5a7a10 */ /* 0x000fc400027fe4ff */
[----:B------:R-:W-:Y:S02]  /*7ea0*/  IADD3.X R92, R92, c[0x0][0x16c], RZ, P5, !PT ;  /* 0x00005b005c5c7a10 */ /* 0x000fe40002ffe4ff */
[----:B------:R-:W-:Y:S02]  /*7eb0*/  IADD3 R105, P0, R105, c[0x0][0x160], RZ ;  /* 0x0000580069697a10 */ /* 0x000fe40007f1e0ff */
[----:B------:R-:W-:Y:S02]  /*7ec0*/  IADD3 R95, P3, R95, c[0x0][0x168], RZ ;  /* 0x00005a005f5f7a10 */ /* 0x000fe40007f7e0ff */
[----:B------:R-:W-:Y:S02]  /*7ed0*/  IADD3 R97, P1, R97, c[0x0][0x168], RZ ;  /* 0x00005a0061617a10 */ /* 0x000fe40007f3e0ff */
[----:B------:R-:W-:Y:S02]  /*7ee0*/  IADD3 R99, P2, R99, c[0x0][0x168], RZ ;  /* 0x00005a0063637a10 */ /* 0x000fe40007f5e0ff */
[----:B------:R-:W-:-:S02]  /*7ef0*/  IADD3 R101, P4, R101, c[0x0][0x168], RZ ;  /* 0x00005a0065657a10 */ /* 0x000fc40007f9e0ff */
[----:B------:R-:W-:Y:S01]  /*7f00*/  IADD3 R103, P5, R103, c[0x0][0x168], RZ ;  /* 0x00005a0067677a10 */ /* 0x000fe20007fbe0ff */
[----:B------:R-:W-:Y:S02]  /*7f10*/  IMAD R8, R52, c[0x0][0x188], RZ ;  /* 0x0000620034087a24 */ /* 0x000fe400078e02ff */
[----:B------:R-:W-:Y:S01]  /*7f20*/  IMAD R4, R62, c[0x0][0x188], RZ ;  /* 0x000062003e047a24 */ /* 0x000fe200078e02ff */
[----:B------:R-:W-:Y:S01]  /*7f30*/  SHF.L.U64.HI R110, R47, 0x2, R110 ;  /* 0x000000022f6e7819 */ /* 0x000fe2000001026e */
[----:B------:R-:W-:Y:S01]  /*7f40*/  IMAD R8, R63, c[0x0][0x188], RZ ;  /* 0x000062003f087a24 */ /* 0x000fe200078e02ff */
[----:B------:R-:W-:Y:S01]  /*7f50*/  IADD3.X R94, R94, c[0x0][0x16c], RZ, P3, !PT ;  /* 0x00005b005e5e7a10 */ /* 0x000fe20001ffe4ff */
[----:B------:R-:W-:Y:S01]  /*7f60*/  IMAD R5, R54, c[0x0][0x188], RZ ;  /* 0x0000620036057a24 */ /* 0x000fe200078e02ff */
[----:B------:R-:W-:Y:S01]  /*7f70*/  IADD3.X R96, R96, c[0x0][0x16c], RZ, P1, !PT ;  /* 0x00005b0060607a10 */ /* 0x000fe20000ffe4ff */
[----:B------:R-:W-:Y:S01]  /*7f80*/  IMAD R4, R55, c[0x0][0x188], RZ ;  /* 0x0000620037047a24 */ /* 0x000fe200078e02ff */
[----:B------:R-:W-:Y:S01]  /*7f90*/  IADD3.X R98, R98, c[0x0][0x16c], RZ, P2, !PT ;  /* 0x00005b0062627a10 */ /* 0x000fe200017fe4ff */
[----:B------:R-:W-:Y:S01]  /*7fa0*/  IMAD.MOV.U32 R8, RZ, RZ, -0x1 ;  /* 0xffffffffff087424 */ /* 0x000fe200078e00ff */
[----:B------:R-:W-:-:S02]  /*7fb0*/  IADD3.X R100, R100, c[0x0][0x16c], RZ, P4, !PT ;  /* 0x00005b0064647a10 */ /* 0x000fc400027fe4ff */
[----:B------:R-:W-:Y:S02]  /*7fc0*/  IADD3.X R102, R102, c[0x0][0x16c], RZ, P5, !PT ;  /* 0x00005b0066667a10 */ /* 0x000fe40002ffe4ff */
[----:B------:R-:W-:Y:S02]  /*7fd0*/  IADD3.X R104, R104, c[0x0][0x164], RZ, P0, !PT ;  /* 0x0000590068687a10 */ /* 0x000fe400007fe4ff */
[----:B------:R-:W-:Y:S02]  /*7fe0*/  LOP3.LUT R5, R109, 0x20, RZ, 0x3c, !PT ;  /* 0x000000206d057812 */ /* 0x000fe400078e3cff */
[----:B------:R-:W-:Y:S02]  /*7ff0*/  LOP3.LUT R4, R107, 0x40, RZ, 0x3c, !PT ;  /* 0x000000406b047812 */ /* 0x000fe400078e3cff */
.L_x_1:
[----:B------:R-:W-:-:S04]  /*8000*/  DEPBAR.LE SB0, 0x2 ;  /* 0x000080800000791a */ /* 0x000fc80000000000 */
[----:B------:R-:W-:Y:S02]  /*8010*/  IADD3 R8, R8, 0x1, RZ ;  /* 0x0000000108087810 */ /* 0x000fe40007ffe0ff */
[----:B------:R-:W-:Y:S01]  /*8020*/  LOP3.LUT R4, R109, 0x20, RZ, 0x3c, !PT ;  /* 0x000000206d047812 */ /* 0x000fe200078e3cff */
[----:B------:R-:W-:Y:S01]  /*8030*/  BAR.SYNC.DEFER_BLOCKING 0x0 ;  /* 0x0000000000007b1d */ /* 0x000fe20000010000 */
[----:B------:R-:W-:-:S04]  /*8040*/  ISETP.GT.AND P0, PT, R8, 0x1, PT ;  /* 0x000000010800780c */ /* 0x000fc80003f04270 */
[----:B------:R-:W-:Y:S02]  /*8050*/  SEL R8, R8, RZ, !P0 ;  /* 0x000000ff08087207 */ /* 0x000fe40004000000 */
[----:B------:R-:W-:-:S03]  /*8060*/  ISETP.GE.AND P0, PT, R2, UR5, PT ;  /* 0x0000000502007c0c */ /* 0x000fc6000bf06270 */
[C---:B------:R-:W-:Y:S02]  /*8070*/  IMAD R11, R8.reuse, 0x20000, R109 ;  /* 0x00020000080b7824 */ /* 0x040fe400078e026d */
[C---:B------:R-:W-:Y:S01]  /*8080*/  IMAD R12, R8.reuse, 0x20000, R4 ;  /* 0x00020000080c7824 */ /* 0x040fe200078e0204 */
[----:B------:R-:W-:Y:S01]  /*8090*/  LOP3.LUT R4, R107, 0x40, RZ, 0x3c, !PT ;  /* 0x000000406b047812 */ /* 0x000fe200078e3cff */
[----:B------:R-:W-:-:S04]  /*80a0*/  IMAD R5, R8, 0x8000, R107 ;  /* 0x0000800008057824 */ /* 0x000fc800078e026b */
[----:B------:R-:W-:Y:S01]  /*80b0*/  IMAD R4, R8, 0x8000, R4 ;  /* 0x0000800008047824 */ /* 0x000fe200078e0204 */
[----:B------:R-:W-:Y:S04]  /*80c0*/  LDS R68, [R11] ;  /* 0x000000000b447984 */ /* 0x000fe80000000800 */
[----:B------:R-:W-:Y:S04]  /*80d0*/  LDS R70, [R11+0x1000] ;  /* 0x001000000b467984 */ /* 0x000fe80000000800 */
[----:B------:R-:W-:Y:S04]  /*80e0*/  LDS R69, [R12] ;  /* 0x000000000c457984 */ /* 0x000fe80000000800 */
[----:B------:R-:W-:Y:S04]  /*80f0*/  LDS R71, [R12+0x1000] ;  /* 0x001000000c477984 */ /* 0x000fe80000000800 */
[----:B------:R-:W-:Y:S04]  /*8100*/  LDS R24, [R11+0x200] ;  /* 0x000200000b187984 */ /* 0x000fe80000000800 */
[----:B------:R-:W-:Y:S04]  /*8110*/  LDS R26, [R11+0x1200] ;  /* 0x001200000b1a7984 */ /* 0x000fe80000000800 */
[----:B------:R-:W-:Y:S04]  /*8120*/  LDS R25, [R12+0x200] ;  /* 0x000200000c197984 */ /* 0x000fe80000000800 */
[----:B------:R-:W-:Y:S04]  /*8130*/  LDS R27, [R12+0x1200] ;  /* 0x001200000c1b7984 */ /* 0x000fe80000000800 */
[----:B------:R-:W1:Y:S04]  /*8140*/  LDSM.16.M88.4 R60, [R5+0x40000] ;  /* 0x04000000053c783b */ /* 0x000e680000000200 */
[----:B------:R-:W2:Y:S04]  /*8150*/  LDSM.16.M88.4 R52, [R5+0x42000] ;  /* 0x042000000534783b */ /* 0x000ea80000000200 */
[----:B------:R-:W-:Y:S04]  /*8160*/  LDS R72, [R11+0x1e000] ;  /* 0x01e000000b487984 */ /* 0x000fe80000000800 */
[----:B------:R-:W-:Y:S04]  /*8170*/  LDS R74, [R11+0x1f000] ;  /* 0x01f000000b4a7984 */ /* 0x000fe80000000800 */
[----:B------:R-:W-:Y:S04]  /*8180*/  LDS R73, [R12+0x1e000] ;  /* 0x01e000000c497984 */ /* 0x000fe80000000800 */
[----:B------:R-:W-:Y:S01]  /*8190*/  LDS R75, [R12+0x1f000] ;  /* 0x01f000000c4b7984 */ /* 0x000fe20000000800 */
[----:B-1----:R-:W-:Y:S03]  /*81a0*/  HMMA.1688.F32.TF32 R44, R68, R60, R20 ;  /* 0x0000003c442c723c */ /* 0x002fe60000081014 */
[----:B------:R-:W1:Y:S05]  /*81b0*/  LDSM.16.M88.4 R20, [R5+0x46000] ;  /* 0x046000000514783b */ /* 0x000e6a0000000200 */
[-C--:B--2---:R-:W-:Y:S01]  /*81c0*/  HMMA.1688.F32.TF32 R32, R24, R52.reuse, R40 ;  /* 0x000000341820723c */ /* 0x084fe20000081028 */
[----:B------:R-:W2:Y:S07]  /*81d0*/  LDSM.16.M88.4 R40, [R5+0x44000] ;  /* 0x044000000528783b */ /* 0x000eae0000000200 */
[----:B------:R-:W-:Y:S08]  /*81e0*/  HMMA.1688.F32.TF32 R36, R68, R52, R36 ;  /* 0x000000344424723c */ /* 0x000ff00000081024 */
[----:B------:R-:W-:Y:S08]  /*81f0*/  HMMA.1688.F32.TF32 R56, R24, R60, R56 ;  /* 0x0000003c1838723c */ /* 0x000ff00000081038 */
[C---:B-1----:R-:W-:Y:S08]  /*8200*/  HMMA.1688.F32.TF32 R64, R68.reuse, R20, R64 ;  /* 0x000000144440723c */ /* 0x042ff00000081040 */
[-C--:B--2---:R-:W-:Y:S01]  /*8210*/  HMMA.1688.F32.TF32 R48, R68, R40.reuse, R48 ;  /* 0x000000284430723c */ /* 0x084fe20000081030 */
[----:B------:R-:W-:Y:S04]  /*8220*/  LDS R68, [R11+0x2000] ;  /* 0x002000000b447984 */ /* 0x000fe80000000800 */
[----:B------:R-:W-:Y:S03]  /*8230*/  LDS R70, [R11+0x3000] ;  /* 0x003000000b467984 */ /* 0x000fe60000000800 */
[C---:B------:R-:W-:Y:S01]  /*8240*/  HMMA.1688.F32.TF32 R28, R24.reuse, R40, R28 ;  /* 0x00000028181c723c */ /* 0x040fe2000008101c */
[----:B------:R-:W-:Y:S04]  /*8250*/  LDS R69, [R12+0x2000] ;  /* 0x002000000c457984 */ /* 0x000fe80000000800 */
[----:B------:R-:W1:Y:S03]  /*8260*/  LDS R71, [R12+0x3000] ;  /* 0x003000000c477984 */ /* 0x000e660000000800 */
[----:B------:R-:W-:Y:S01]  /*8270*/  HMMA.1688.F32.TF32 R16, R24, R20, R16 ;  /* 0x000000141810723c */ /* 0x000fe20000081010 */
[----:B------:R-:W-:Y:S04]  /*8280*/  LDS R24, [R11+0x2200] ;  /* 0x002200000b187984 */ /* 0x000fe80000000800 */
[----:B------:R-:W-:Y:S04]  /*8290*/  LDS R26, [R11+0x3200] ;  /* 0x003200000b1a7984 */ /* 0x000fe80000000800 */
[----:B------:R-:W-:Y:S04]  /*82a0*/  LDS R25, [R12+0x2200] ;  /* 0x002200000c197984 */ /* 0x000fe80000000800 */
[----:B------:R-:W2:Y:S01]  /*82b0*/  LDS R27, [R12+0x3200] ;  /* 0x003200000c1b7984 */ /* 0x000ea20000000800 */
[C---:B-1----:R-:W-:Y:S08]  /*82c0*/  HMMA.1688.F32.TF32 R44, R68.reuse, R62, R44 ;  /* 0x0000003e442c723c */ /* 0x042ff0000008102c */
[C---:B------:R-:W-:Y:S08]  /*82d0*/  HMMA.1688.F32.TF32 R36, R68.reuse, R54, R36 ;  /* 0x000000364424723c */ /* 0x040ff00000081024 */
[C---:B------:R-:W-:Y:S08]  /*82e0*/  HMMA.1688.F32.TF32 R48, R68.reuse, R42, R48 ;  /* 0x0000002a4430723c */ /* 0x040ff00000081030 */
[----:B------:R-:W-:Y:S01]  /*82f0*/  HMMA.1688.F32.TF32 R64, R68, R22, R64 ;  /* 0x000000164440723c */ /* 0x000fe20000081040 */
[----:B------:R-:W-:Y:S04]  /*8300*/  LDS R68, [R11+0x4000] ;  /* 0x004000000b447984 */ /* 0x000fe80000000800 */
[----:B------:R-:W-:Y:S03]  /*8310*/  LDS R70, [R11+0x5000] ;  /* 0x005000000b467984 */ /* 0x000fe60000000800 */
[C---:B--2---:R-:W-:Y:S01]  /*8320*/  HMMA.1688.F32.TF32 R60, R24.reuse, R62, R56 ;  /* 0x0000003e183c723c */ /* 0x044fe20000081038 */
[----:B------:R-:W-:Y:S04]  /*8330*/  LDS R69, [R12+0x4000] ;  /* 0x004000000c457984 */ /* 0x000fe80000000800 */
[----:B------:R-:W-:Y:S03]  /*8340*/  LDS R71, [R12+0x5000] ;  /* 0x005000000c477984 */ /* 0x000fe60000000800 */
[C---:B------:R-:W-:Y:S01]  /*8350*/  HMMA.1688.F32.TF32 R52, R24.reuse, R54, R32 ;  /* 0x000000361834723c */ /* 0x040fe20000081020 */
[----:B------:R-:W1:Y:S04]  /*8360*/  LDSM.16.M88.4 R56, [R4+0x40000] ;  /* 0x040000000438783b */ /* 0x000e680000000200 */
[----:B------:R-:W-:Y:S03]  /*8370*/  LDS R32, [R11+0x4200] ;  /* 0x004200000b207984 */ /* 0x000fe60000000800 */
[C---:B------:R-:W-:Y:S01]  /*8380*/  HMMA.1688.F32.TF32 R40, R24.reuse, R42, R28 ;  /* 0x0000002a1828723c */ /* 0x040fe2000008101c */
[----:B------:R-:W2:Y:S04]  /*8390*/  LDSM.16.M88.4 R28, [R4+0x42000] ;  /* 0x04200000041c783b */ /* 0x000ea80000000200 */
[----:B------:R-:W-:Y:S03]  /*83a0*/  LDS R34, [R11+0x5200] ;  /* 0x005200000b227984 */ /* 0x000fe60000000800 */
[----:B------:R-:W-:Y:S01]  /*83b0*/  HMMA.1688.F32.TF32 R20, R24, R22, R16 ;  /* 0x000000161814723c */ /* 0x000fe20000081010 */
[----:B------:R-:W3:Y:S04]  /*83c0*/  LDSM.16.M88.4 R24, [R4+0x44000] ;  /* 0x044000000418783b */ /* 0x000ee80000000200 */
[----:B------:R-:W4:Y:S04]  /*83d0*/  LDSM.16.M88.4 R16, [R4+0x46000] ;  /* 0x046000000410783b */ /* 0x000f280000000200 */
[----:B------:R-:W-:Y:S04]  /*83e0*/  LDS R33, [R12+0x4200] ;  /* 0x004200000c217984 */ /* 0x000fe80000000800 */
[----:B------:R-:W4:Y:S01]  /*83f0*/  LDS R35, [R12+0x5200] ;  /* 0x005200000c237984 */ /* 0x000f220000000800 */
[C---:B-1----:R-:W-:Y:S08]  /*8400*/  HMMA.1688.F32.TF32 R44, R68.reuse, R56, R44 ;  /* 0x00000038442c723c */ /* 0x042ff0000008102c */
[C---:B--2---:R-:W-:Y:S08]  /*8410*/  HMMA.1688.F32.TF32 R36, R68.reuse, R28, R36 ;  /* 0x0000001c4424723c */ /* 0x044ff00000081024 */
[C---:B---3--:R-:W-:Y:S08]  /*8420*/  HMMA.1688.F32.TF32 R48, R68.reuse, R24, R48 ;  /* 0x000000184430723c */ /* 0x048ff00000081030 */
[----:B----4-:R-:W-:Y:S01]  /*8430*/  HMMA.1688.F32.TF32 R64, R68, R16, R64 ;  /* 0x000000104440723c */ /* 0x010fe20000081040 */
[----:B------:R-:W-:Y:S04]  /*8440*/  LDS R68, [R11+0x6000] ;  /* 0x006000000b447984 */ /* 0x000fe80000000800 */
[----:B------:R-:W-:Y:S03]  /*8450*/  LDS R70, [R11+0x7000] ;  /* 0x007000000b467984 */ /* 0x000fe60000000800 */
[C---:B------:R-:W-:Y:S01]  /*8460*/  HMMA.1688.F32.TF32 R60, R32.reuse, R56, R60 ;  /* 0x00000038203c723c */ /* 0x040fe2000008103c */
[----:B------:R-:W-:Y:S04]  /*8470*/  LDS R69, [R12+0x6000] ;  /* 0x006000000c457984 */ /* 0x000fe80000000800 */
[----:B------:R-:W1:Y:S03]  /*8480*/  LDS R71, [R12+0x7000] ;  /* 0x007000000c477984 */ /* 0x000e660000000800 */
[C---:B------:R-:W-:Y:S08]  /*8490*/  HMMA.1688.F32.TF32 R52, R32.reuse, R28, R52 ;  /* 0x0000001c2034723c */ /* 0x040ff00000081034 */
[C---:B------:R-:W-:Y:S08]  /*84a0*/  HMMA.1688.F32.TF32 R40, R32.reuse, R24, R40 ;  /* 0x000000182028723c */ /* 0x040ff00000081028 */
        /* <DEDUP_REMOVED lines=16> */
[----:B------:R-:W-:Y:S03]  /*85b0*/  LDSM.16.M88.4 R52, [R5+0x46080] ;  /* 0x046080000534783b */ /* 0x000fe60000000200 */
[C---:B------:R-:W-:Y:S01]  /*85c0*/  HMMA.1688.F32.TF32 R24, R32.reuse, R26, R40 ;  /* 0x0000001a2018723c */ /* 0x040fe20000081028 */
[----:B------:R-:W2:Y:S07]  /*85d0*/  LDSM.16.M88.4 R40, [R5+0x42080] ;  /* 0x042080000528783b */ /* 0x000eae0000000200 */
[----:B------:R-:W-:Y:S01]  /*85e0*/  HMMA.1688.F32.TF32 R16, R32, R18, R20 ;  /* 0x000000122010723c */ /* 0x000fe20000081014 */
[----:B------:R-:W3:Y:S04]  /*85f0*/  LDSM.16.M88.4 R32, [R5+0x40080] ;  /* 0x040080000520783b */ /* 0x000ee80000000200 */
[----:B------:R-:W-:Y:S04]  /*8600*/  LDS R20, [R11+0x8200] ;  /* 0x008200000b147984 */ /* 0x000fe80000000800 */
[----:B------:R-:W-:Y:S04]  /*8610*/  LDS R22, [R11+0x9200] ;  /* 0x009200000b167984 */ /* 0x000fe80000000800 */
[----:B------:R-:W-:Y:S04]  /*8620*/  LDS R21, [R12+0x8200] ;  /* 0x008200000c157984 */ /* 0x000fe80000000800 */
[----:B------:R-:W4:Y:S01]  /*8630*/  LDS R23, [R12+0x9200] ;  /* 0x009200000c177984 */ /* 0x000f220000000800 */
[C---:B-1----:R-:W-:Y:S08]  /*8640*/  HMMA.1688.F32.TF32 R48, R68.reuse, R60, R48 ;  /* 0x0000003c4430723c */ /* 0x042ff00000081030 */
[C---:B--2---:R-:W-:Y:S08]  /*8650*/  HMMA.1688.F32.TF32 R36, R68.reuse, R40, R36 ;  /* 0x000000284424723c */ /* 0x044ff00000081024 */
[C---:B---3--:R-:W-:Y:S08]  /*8660*/  HMMA.1688.F32.TF32 R44, R68.reuse, R32, R44 ;  /* 0x00000020442c723c */ /* 0x048ff0000008102c */
[----:B------:R-:W-:Y:S01]  /*8670*/  HMMA.1688.F32.TF32 R64, R68, R52, R64 ;  /* 0x000000344440723c */ /* 0x000fe20000081040 */
[----:B------:R-:W-:Y:S04]  /*8680*/  LDS R68, [R11+0xa000] ;  /* 0x00a000000b447984 */ /* 0x000fe80000000800 */
[----:B------:R-:W-:Y:S03]  /*8690*/  LDS R70, [R11+0xb000] ;  /* 0x00b000000b467984 */ /* 0x000fe60000000800 */
[C---:B----4-:R-:W-:Y:S01]  /*86a0*/  HMMA.1688.F32.TF32 R56, R20.reuse, R32, R56 ;  /* 0x000000201438723c */ /* 0x050fe20000081038 */
        /* <DEDUP_REMOVED lines=19> */
[----:B------:R-:W-:Y:S04]  /*87e0*/  LDS R56, [R11+0xc200] ;  /* 0x00c200000b387984 */ /* 0x000fe80000000800 */
[----:B------:R-:W-:Y:S03]  /*87f0*/  LDS R58, [R11+0xd200] ;  /* 0x00d200000b3a7984 */ /* 0x000fe60000000800 */
[C---:B------:R-:W-:Y:S01]  /*8800*/  HMMA.1688.F32.TF32 R60, R20.reuse, R62, R24 ;  /* 0x0000003e143c723c */ /* 0x040fe20000081018 */
[----:B------:R-:W-:Y:S04]  /*8810*/  LDS R57, [R12+0xc200] ;  /* 0x00c200000c397984 */ /* 0x000fe80000000800 */
[----:B------:R-:W-:Y:S03]  /*8820*/  LDS R59, [R12+0xd200] ;  /* 0x00d200000c3b7984 */ /* 0x000fe60000000800 */
[----:B------:R-:W-:Y:S01]  /*8830*/  HMMA.1688.F32.TF32 R52, R20, R54, R16 ;  /* 0x000000361434723c */ /* 0x000fe20000081010 */
[----:B------:R-:W1:Y:S04]  /*8840*/  LDSM.16.M88.4 R28, [R4+0x40080] ;  /* 0x04008000041c783b */ /* 0x000e680000000200 */
[----:B------:R-:W2:Y:S04]  /*8850*/  LDSM.16.M88.4 R24, [R4+0x42080] ;  /* 0x042080000418783b */ /* 0x000ea80000000200 */
[----:B------:R-:W3:Y:S04]  /*8860*/  LDSM.16.M88.4 R20, [R4+0x44080] ;  /* 0x044080000414783b */ /* 0x000ee80000000200 */
[----:B------:R-:W4:Y:S01]  /*8870*/  LDSM.16.M88.4 R16, [R4+0x46080] ;  /* 0x046080000410783b */ /* 0x000f220000000200 */
[-C--:B-1----:R-:W-:Y:S08]  /*8880*/  HMMA.1688.F32.TF32 R44, R68, R28.reuse, R44 ;  /* 0x0000001c442c723c */ /* 0x082ff0000008102c */
[----:B------:R-:W-:Y:S01]  /*8890*/  HMMA.1688.F32.TF32 R32, R56, R28, R32 ;  /* 0x0000001c3820723c */ /* 0x000fe20000081020 */
[----:B------:R-:W-:Y:S04]  /*88a0*/  LDS R28, [R11+0x10000] ;  /* 0x010000000b1c7984 */ /* 0x000fe80000000800 */
[----:B------:R-:W-:Y:S03]  /*88b0*/  LDS R29, [R12+0x10000] ;  /* 0x010000000c1d7984 */ /* 0x000fe60000000800 */
[-C--:B--2---:R-:W-:Y:S08]  /*88c0*/  HMMA.1688.F32.TF32 R36, R68, R24.reuse, R36 ;  /* 0x000000184424723c */ /* 0x084ff00000081024 */
[----:B------:R-:W-:Y:S01]  /*88d0*/  HMMA.1688.F32.TF32 R40, R56, R24, R40 ;  /* 0x000000183828723c */ /* 0x000fe20000081028 */
[----:B------:R-:W-:Y:S04]  /*88e0*/  LDS R24, [R11+0x10200] ;  /* 0x010200000b187984 */ /* 0x000fe80000000800 */
[----:B------:R-:W-:Y:S03]  /*88f0*/  LDS R25, [R12+0x10200] ;  /* 0x010200000c197984 */ /* 0x000fe60000000800 */
[C---:B---3--:R-:W-:Y:S08]  /*8900*/  HMMA.1688.F32.TF32 R48, R68.reuse, R20, R48 ;  /* 0x000000144430723c */ /* 0x048ff00000081030 */
[----:B----4-:R-:W-:Y:S01]  /*8910*/  HMMA.1688.F32.TF32 R64, R68, R16, R64 ;  /* 0x000000104440723c */ /* 0x010fe20000081040 */
        /* <DEDUP_REMOVED lines=11> */
[----:B------:R-:W-:Y:S08]  /*89d0*/  HMMA.1688.F32.TF32 R48, R68, R22, R48 ;  /* 0x000000164430723c */ /* 0x000ff00000081030 */
[C---:B--2---:R-:W-:Y:S01]  /*89e0*/  HMMA.1688.F32.TF32 R40, R56.reuse, R26, R40 ;  /* 0x0000001a3828723c */ /* 0x044fe20000081028 */
[----:B------:R-:W-:Y:S04]  /*89f0*/  LDS R26, [R11+0x11200] ;  /* 0x011200000b1a7984 */ /* 0x000fe80000000800 */
[----:B------:R-:W-:Y:S03]  /*8a00*/  LDS R27, [R12+0x11200] ;  /* 0x011200000c1b7984 */ /* 0x000fe60000000800 */
[----:B------:R-:W-:Y:S01]  /*8a10*/  HMMA.1688.F32.TF32 R60, R56, R22, R60 ;  /* 0x00000016383c723c */ /* 0x000fe2000008103c */
[----:B------:R-:W1:Y:S07]  /*8a20*/  LDSM.16.M88.4 R20, [R5+0x42100] ;  /* 0x042100000514783b */ /* 0x000e6e0000000200 */
[C---:B------:R-:W-:Y:S08]  /*8a30*/  HMMA.1688.F32.TF32 R44, R68.reuse, R30, R44 ;  /* 0x0000001e442c723c */ /* 0x040ff0000008102c */
[----:B------:R-:W-:Y:S08]  /*8a40*/  HMMA.1688.F32.TF32 R64, R68, R18, R64 ;  /* 0x000000124440723c */ /* 0x000ff00000081040 */
[C---:B------:R-:W-:Y:S01]  /*8a50*/  HMMA.1688.F32.TF32 R32, R56.reuse, R30, R32 ;  /* 0x0000001e3820723c */ /* 0x040fe20000081020 */
[----:B------:R-:W-:Y:S04]  /*8a60*/  LDS R30, [R11+0x11000] ;  /* 0x011000000b1e7984 */ /* 0x000fe80000000800 */
[----:B------:R-:W2:Y:S03]  /*8a70*/  LDS R31, [R12+0x11000] ;  /* 0x011000000c1f7984 */ /* 0x000ea60000000800 */
[----:B------:R-:W-:Y:S01]  /*8a80*/  HMMA.1688.F32.TF32 R52, R56, R18, R52 ;  /* 0x000000123834723c */ /* 0x000fe20000081034 */
[----:B------:R-:W3:Y:S04]  /*8a90*/  LDSM.16.M88.4 R16, [R5+0x40100] ;  /* 0x040100000510783b */ /* 0x000ee80000000200 */
[----:B------:R-:W4:Y:S03]  /*8aa0*/  LDSM.16.M88.4 R56, [R5+0x44100] ;  /* 0x044100000538783b */ /* 0x000f260000000200 */
[-C--:B-1----:R-:W-:Y:S01]  /*8ab0*/  HMMA.1688.F32.TF32 R68, R24, R20.reuse, R40 ;  /* 0x000000141844723c */ /* 0x082fe20000081028 */
[----:B------:R-:W1:Y:S07]  /*8ac0*/  LDSM.16.M88.4 R40, [R5+0x46100] ;  /* 0x046100000528783b */ /* 0x000e6e0000000200 */
[C---:B--2---:R-:W-:Y:S08]  /*8ad0*/  HMMA.1688.F32.TF32 R36, R28.reuse, R20, R36 ;  /* 0x000000141c24723c */ /* 0x044ff00000081024 */
[-C--:B---3--:R-:W-:Y:S08]  /*8ae0*/  HMMA.1688.F32.TF32 R44, R28, R16.reuse, R44 ;  /* 0x000000101c2c723c */ /* 0x088ff0000008102c */
[----:B------:R-:W-:Y:S08]  /*8af0*/  HMMA.1688.F32.TF32 R32, R24, R16, R32 ;  /* 0x000000101820723c */ /* 0x000ff00000081020 */
[C---:B----4-:R-:W-:Y:S08]  /*8b00*/  HMMA.1688.F32.TF32 R48, R28.reuse, R56, R48 ;  /* 0x000000381c30723c */ /* 0x050ff00000081030 */
[----:B-1----:R-:W-:Y:S01]  /*8b10*/  HMMA.1688.F32.TF32 R64, R28, R40, R64 ;  /* 0x000000281c40723c */ /* 0x002fe20000081040 */
        /* <DEDUP_REMOVED lines=21> */
[----:B------:R-:W2:Y:S03]  /*8c70*/  LDSM.16.M88.4 R16, [R4+0x42100] ;  /* 0x042100000410783b */ /* 0x000ea60000000200 */
[C---:B------:R-:W-:Y:S01]  /*8c80*/  HMMA.1688.F32.TF32 R60, R24.reuse, R58, R60 ;  /* 0x0000003a183c723c */ /* 0x040fe2000008103c */
[----:B------:R-:W3:Y:S07]  /*8c90*/  LDSM.16.M88.4 R56, [R4+0x44100] ;  /* 0x044100000438783b */ /* 0x000eee0000000200 */
[----:B------:R-:W-:Y:S01]  /*8ca0*/  HMMA.1688.F32.TF32 R52, R24, R42, R52 ;  /* 0x0000002a1834723c */ /* 0x000fe20000081034 */
[----:B------:R-:W-:Y:S04]  /*8cb0*/  LDS R24, [R11+0x14200] ;  /* 0x014200000b187984 */ /* 0x000fe80000000800 */
[----:B------:R-:W-:Y:S04]  /*8cc0*/  LDS R26, [R11+0x15200] ;  /* 0x015200000b1a7984 */ /* 0x000fe80000000800 */
[----:B------:R-:W-:Y:S04]  /*8cd0*/  LDS R25, [R12+0x14200] ;  /* 0x014200000c197984 */ /* 0x000fe80000000800 */
[----:B------:R-:W4:Y:S04]  /*8ce0*/  LDS R27, [R12+0x15200] ;  /* 0x015200000c1b7984 */ /* 0x000f280000000800 */
[----:B------:R-:W4:Y:S01]  /*8cf0*/  LDSM.16.M88.4 R40, [R4+0x46100] ;  /* 0x046100000428783b */ /* 0x000f220000000200 */
[C---:B-1----:R-:W-:Y:S08]  /*8d00*/  HMMA.1688.F32.TF32 R44, R28.reuse, R20, R44 ;  /* 0x000000141c2c723c */ /* 0x042ff0000008102c */
[C---:B--2---:R-:W-:Y:S08]  /*8d10*/  HMMA.1688.F32.TF32 R36, R28.reuse, R16, R36 ;  /* 0x000000101c24723c */ /* 0x044ff00000081024 */
[----:B---3--:R-:W-:Y:S08]  /*8d20*/  HMMA.1688.F32.TF32 R48, R28, R56, R48 ;  /* 0x000000381c30723c */ /* 0x008ff00000081030 */
[C---:B----4-:R-:W-:Y:S08]  /*8d30*/  HMMA.1688.F32.TF32 R32, R24.reuse, R20, R32 ;  /* 0x000000141820723c */ /* 0x050ff00000081020 */
[----:B------:R-:W-:Y:S08]  /*8d40*/  HMMA.1688.F32.TF32 R68, R24, R16, R68 ;  /* 0x000000101844723c */ /* 0x000ff00000081044 */
[----:B------:R-:W-:Y:S01]  /*8d50*/  HMMA.1688.F32.TF32 R64, R28, R40, R64 ;  /* 0x000000281c40723c */ /* 0x000fe20000081040 */
        /* <DEDUP_REMOVED lines=29> */
[----:B------:R1:W4:Y:S02]  /*8f30*/  LDSM.16.M88.4 R40, [R5+0x44180] ;  /* 0x044180000528783b */ /* 0x0003240000000200 */
[----:B-1----:R-:W-:Y:S01]  /*8f40*/  HMMA.1688.F32.TF32 R44, R28, R20, R44 ;  /* 0x000000141c2c723c */ /* 0x002fe2000008102c */
[----:B------:R-:W-:-:S04]  /*8f50*/  IADD3 R5, R108, -0x2, RZ ;  /* 0xfffffffe6c057810 */ /* 0x000fc80007ffe0ff */
[----:B------:R-:W-:-:S03]  /*8f60*/  ISETP.LE.AND P2, PT, R5, UR4, PT ;  /* 0x0000000405007c0c */ /* 0x000fc6000bf43270 */
[C---:B--2---:R-:W-:Y:S08]  /*8f70*/  HMMA.1688.F32.TF32 R36, R28.reuse, R16, R36 ;  /* 0x000000101c24723c */ /* 0x044ff00000081024 */
[----:B---3--:R-:W-:Y:S08]  /*8f80*/  HMMA.1688.F32.TF32 R64, R28, R56, R64 ;  /* 0x000000381c40723c */ /* 0x008ff00000081040 */
[C---:B----4-:R-:W-:Y:S01]  /*8f90*/  HMMA.1688.F32.TF32 R32, R24.reuse, R20, R32 ;  /* 0x000000141820723c */ /* 0x050fe20000081020 */
[----:B------:R-:W-:Y:S04]  /*8fa0*/  LDS R20, [R11+0x1c000] ;  /* 0x01c000000b147984 */ /* 0x000fe80000000800 */
[----:B------:R-:W-:Y:S03]  /*8fb0*/  LDS R21, [R12+0x1c000] ;  /* 0x01c000000c157984 */ /* 0x000fe60000000800 */
[----:B------:R-:W-:Y:S08]  /*8fc0*/  HMMA.1688.F32.TF32 R68, R24, R16, R68 ;  /* 0x000000101844723c */ /* 0x000ff00000081044 */
[-C--:B------:R-:W-:Y:S01]  /*8fd0*/  HMMA.1688.F32.TF32 R48, R28, R40.reuse, R48 ;  /* 0x000000281c30723c */ /* 0x080fe20000081030 */
        /* <DEDUP_REMOVED lines=18> */
[-C--:B------:R-:W-:Y:S01]  /*9100*/  HMMA.1688.F32.TF32 R64, R28, R58.reuse, R64 ;  /* 0x0000003a1c40723c */ /* 0x080fe20000081040 */
[----:B------:R-:W-:Y:S04]  /*9110*/  LDS R28, [R11+0x1c200] ;  /* 0x01c200000b1c7984 */ /* 0x000fe80000000800 */
[----:B------:R-:W-:Y:S03]  /*9120*/  LDS R30, [R11+0x1d200] ;  /* 0x01d200000b1e7984 */ /* 0x000fe60000000800 */
[C---:B------:R-:W-:Y:S01]  /*9130*/  HMMA.1688.F32.TF32 R52, R24.reuse, R58, R52 ;  /* 0x0000003a1834723c */ /* 0x040fe20000081034 */
[----:B------:R-:W-:Y:S04]  /*9140*/  LDS R29, [R12+0x1c200] ;  /* 0x01c200000c1d7984 */ /* 0x000fe80000000800 */
[----:B------:R-:W2:Y:S03]  /*9150*/  LDS R31, [R12+0x1d200] ;  /* 0x01d200000c1f7984 */ /* 0x000ea60000000800 */
[----:B------:R-:W-:Y:S01]  /*9160*/  HMMA.1688.F32.TF32 R60, R24, R42, R60 ;  /* 0x0000002a183c723c */ /* 0x000fe2000008103c */
[----:B------:R-:W3:Y:S04]  /*9170*/  LDSM.16.M88.4 R40, [R4+0x42180] ;  /* 0x042180000428783b */ /* 0x000ee80000000200 */
[----:B------:R-:W4:Y:S03]  /*9180*/  LDSM.16.M88.4 R24, [R4+0x44180] ;  /* 0x044180000418783b */ /* 0x000f260000000200 */
[-C--:B-1----:R-:W-:Y:S08]  /*9190*/  HMMA.1688.F32.TF32 R56, R20, R16.reuse, R44 ;  /* 0x000000101438723c */ /* 0x082ff0000008102c */
[C---:B--2---:R-:W-:Y:S01]  /*91a0*/  HMMA.1688.F32.TF32 R44, R28.reuse, R16, R32 ;  /* 0x000000101c2c723c */ /* 0x044fe20000081020 */
[----:B------:R-:W1:Y:S06]  /*91b0*/  LDSM.16.M88.4 R32, [R4+0x46180] ;  /* 0x046180000420783b */ /* 0x000e6c0000000200 */
[----:B------:R-:W-:Y:S01]  /*91c0*/  LOP3.LUT R17, R2, 0x4, RZ, 0xfc, !PT ;  /* 0x0000000402117812 */ /* 0x000fe200078efcff */
[----:B---3--:R-:W-:Y:S03]  /*91d0*/  HMMA.1688.F32.TF32 R68, R28, R40, R68 ;  /* 0x000000281c44723c */ /* 0x008fe60000081044 */
[----:B------:R-:W-:-:S05]  /*91e0*/  ISETP.GE.AND P1, PT, R17, UR5, PT ;  /* 0x0000000511007c0c */ /* 0x000fca000bf26270 */
[-C--:B----4-:R-:W-:Y:S08]  /*91f0*/  HMMA.1688.F32.TF32 R60, R28, R24.reuse, R60 ;  /* 0x000000181c3c723c */ /* 0x090ff0000008103c */
[C---:B------:R-:W-:Y:S01]  /*9200*/  HMMA.1688.F32.TF32 R48, R20.reuse, R24, R48 ;  /* 0x000000181430723c */ /* 0x040fe20000081030 */
[----:B------:R-:W2:Y:S04]  /*9210*/  LDL R25, [R1+0xc8] ;  /* 0x0000c80001197983 */ /* 0x000ea80000100800 */
[----:B------:R-:W3:Y:S03]  /*9220*/  LDL R24, [R1+0xc0] ;  /* 0x0000c00001187983 */ /* 0x000ee60000100800 */
[----:B------:R-:W-:Y:S08]  /*9230*/  HMMA.1688.F32.TF32 R36, R20, R40, R36 ;  /* 0x000000281424723c */ /* 0x000ff00000081024 */
[-C--:B-1----:R-:W-:Y:S01]  /*9240*/  HMMA.1688.F32.TF32 R52, R28, R32.reuse, R52 ;  /* 0x000000201c34723c */ /* 0x082fe20000081034 */
[----:B------:R-:W4:Y:S04]  /*9250*/  LDL R29, [R1+0xd8] ;  /* 0x0000d800011d7983 */ /* 0x000f280000100800 */
[----:B------:R-:W2:Y:S03]  /*9260*/  LDL R28, [R1+0xd0] ;  /* 0x0000d000011c7983 */ /* 0x000ea60000100800 */
[----:B------:R-:W-:Y:S01]  /*9270*/  HMMA.1688.F32.TF32 R64, R20, R32, R64 ;  /* 0x000000201440723c */ /* 0x000fe20000081040 */
[----:B------:R-:W-:-:S02]  /*9280*/  SEL R4, RZ, 0x4, P1 ;  /* 0x00000004ff047807 */ /* 0x000fc40000800000 */
[----:B------:R-:W-:-:S05]  /*9290*/  SEL R5, RZ, 0x4, P0 ;  /* 0x00000004ff057807 */ /* 0x000fca0000000000 */
[----:B------:R-:W-:Y:S01]  /*92a0*/  HMMA.1688.F32.TF32 R48, R72, R26, R48 ;  /* 0x0000001a4830723c */ /* 0x000fe20000081030 */
[----:B------:R-:W-:Y:S01]  /*92b0*/  SEL R4, R4, RZ, !P2 ;  /* 0x000000ff04047207 */ /* 0x000fe20005000000 */
[----:B------:R-:W-:-:S06]  /*92c0*/  IMAD R17, R2, c[0x0][0x188], RZ ;  /* 0x0000620002117a24 */ /* 0x000fcc00078e02ff */
[C---:B------:R-:W-:Y:S08]  /*92d0*/  HMMA.1688.F32.TF32 R20, R72.reuse, R18, R56 ;  /* 0x000000124814723c */ /* 0x040ff00000081038 */
[----:B------:R-:W-:Y:S01]  /*92e0*/  HMMA.1688.F32.TF32 R36, R72, R42, R36 ;  /* 0x0000002a4824723c */ /* 0x000fe20000081024 */
[----:B------:R-:W-:Y:S01]  /*92f0*/  IADD3 R9, R9, 0x1, RZ ;  /* 0x0000000109097810 */ /* 0x000fe20007ffe0ff */
[----:B------:R-:W-:-:S02]  /*9300*/  IMAD.MOV.U32 R40, RZ, RZ, c[0x0][0x188] ;  /* 0x00006200ff287624 */ /* 0x000fc400078e00ff */
[C---:B------:R-:W-:Y:S01]  /*9310*/  IMAD R41, R2.reuse, c[0x0][0x188], RZ ;  /* 0x0000620002297a24 */ /* 0x040fe200078e02ff */
[----:B------:R-:W-:Y:S01]  /*9320*/  LOP3.LUT R30, R2, 0xc, RZ, 0xfc, !PT ;  /* 0x0000000c021e7812 */ /* 0x000fe200078efcff */
[----:B------:R-:W3:Y:S02]  /*9330*/  LDL R32, [R1+0xdc] ;  /* 0x0000dc0001207983 */ /* 0x000ee40000100800 */
[----:B------:R-:W-:Y:S02]  /*9340*/  HMMA.1688.F32.TF32 R64, R72, R34, R64 ;  /* 0x000000224840723c */ /* 0x000fe40000081040 */
[----:B------:R-:W-:Y:S04]  /*9350*/  LDS R72, [R11+0x1e200] ;  /* 0x01e200000b487984 */ /* 0x000fe80000000800 */
[----:B------:R1:W-:Y:S04]  /*9360*/  LDS R74, [R11+0x1f200] ;  /* 0x01f200000b4a7984 */ /* 0x0003e80000000800 */
[----:B------:R-:W-:Y:S04]  /*9370*/  LDS R73, [R12+0x1e200] ;  /* 0x01e200000c497984 */ /* 0x000fe80000000800 */
[----:B------:R1:W1:Y:S01]  /*9380*/  LDS R75, [R12+0x1f200] ;  /* 0x01f200000c4b7984 */ /* 0x0002620000000800 */
[----:B------:R-:W-:Y:S01]  /*9390*/  SEL R5, R5, RZ, !P2 ;  /* 0x000000ff05057207 */ /* 0x000fe20005000000 */
[----:B------:R-:W-:Y:S01]  /*93a0*/  IMAD.SHL.U32 R17, R17, 0x4, RZ ;  /* 0x0000000411117824 */ /* 0x000fe200078e00ff */
[----:B------:R-:W-:Y:S01]  /*93b0*/  ISETP.NE.U32.AND P3, PT, R4, RZ, PT ;  /* 0x000000ff0400720c */ /* 0x000fe20003f65070 */
[----:B------:R-:W-:Y:S01]  /*93c0*/  IMAD.MOV.U32 R4, RZ, RZ, R105 ;  /* 0x000000ffff047224 */ /* 0x000fe200078e0069 */
[----:B------:R-:W-:Y:S01]  /*93d0*/  ISETP.GT.AND P0, PT, R9, 0x1, PT ;  /* 0x000000010900780c */ /* 0x000fe20003f04270 */
[----:B------:R-:W-:Y:S01]  /*93e0*/  IMAD R41, R40, 0x2, R41 ;  /* 0x0000000228297824 */ /* 0x000fe200078e0229 */
[----:B------:R-:W-:Y:S01]  /*93f0*/  ISETP.NE.U32.AND P1, PT, R5, RZ, PT ;  /* 0x000000ff0500720c */ /* 0x000fe20003f25070 */
[----:B------:R-:W-:Y:S01]  /*9400*/  IMAD.MOV.U32 R5, RZ, RZ, R104 ;  /* 0x000000ffff057224 */ /* 0x000fe200078e0068 */
[----:B------:R-:W-:-:S02]  /*9410*/  IADD3 R16, P4, R17, R4, RZ ;  /* 0x0000000411107210 */ /* 0x000fc40007f9e0ff */
[----:B------:R-:W-:Y:S01]  /*9420*/  SEL R9, R9, RZ, !P0 ;  /* 0x000000ff09097207 */ /* 0x000fe20004000000 */
[----:B------:R-:W-:Y:S02]  /*9430*/  IMAD R41, R40, 0x2, R41 ;  /* 0x0000000228297824 */ /* 0x000fe400078e0229 */
[----:B------:R-:W-:Y:S02]  /*9440*/  IMAD.X R17, R5, 0x1, R122, P4 ;  /* 0x0000000105117824 */ /* 0x000fe400020e067a */
[----:B-1----:R-:W-:Y:S01]  /*9450*/  IMAD R11, R9, 0x20000, R0 ;  /* 0x00020000090b7824 */ /* 0x002fe200078e0200 */
[----:B------:R-:W-:Y:S01]  /*9460*/  BAR.SYNC.DEFER_BLOCKING 0x0 ;  /* 0x0000000000007b1d */ /* 0x000fe20000010000 */
[----:B------:R-:W-:-:S05]  /*9470*/  IMAD.SHL.U32 R41, R41, 0x4, RZ ;  /* 0x0000000429297824 */ /* 0x000fca00078e00ff */
[----:B------:R-:W-:Y:S01]  /*9480*/  @!PT LDS RZ, [RZ] ;  /* 0x00000000fffff984 */ /* 0x000fe20000000800 */
[----:B------:R-:W-:Y:S01]  /*9490*/  @!PT LDS RZ, [RZ] ;  /* 0x00000000fffff984 */ /* 0x000fe20000000800 */
[----:B------:R-:W-:Y:S01]  /*94a0*/  @!PT LDS RZ, [RZ] ;  /* 0x00000000fffff984 */ /* 0x000fe20000000800 */
[----:B------:R1:W-:Y:S02]  /*94b0*/  LDGSTS.E [R11], [R16.64], P1 ;  /* 0x00000000100b7fae */ /* 0x0003e40008921846 */
[----:B-1----:R-:W-:Y:S02]  /*94c0*/  IADD3 R16, P0, R41, R4, RZ ;  /* 0x0000000429107210 */ /* 0x002fe40007f1e0ff */
[----:B------:R-:W-:-:S03]  /*94d0*/  LOP3.LUT R41, R2, 0x8, RZ, 0xfc, !PT ;  /* 0x0000000802297812 */ /* 0x000fc600078efcff */
[----:B------:R-:W-:Y:S01]  /*94e0*/  IMAD.X R17, R5, 0x1, R120, P0 ;  /* 0x0000000105117824 */ /* 0x000fe200000e0678 */
[----:B------:R-:W-:-:S04]  /*94f0*/  ISETP.GE.AND P0, PT, R41, UR5, PT ;  /* 0x0000000529007c0c */ /* 0x000fc8000bf06270 */
[----:B------:R-:W-:Y:S01]  /*9500*/  SEL R12, RZ, 0x4, P0 ;  /* 0x00000004ff0c7807 */ /* 0x000fe20000000000 */
[----:B------:R4:W-:Y:S03]  /*9510*/  LDGSTS.E [R11+0x1000], [R16.64], P3 ;  /* 0x01000000100b7fae */ /* 0x0009e60009921846 */
[----:B------:R-:W-:Y:S02]  /*9520*/  SEL R12, R12, RZ, !P2 ;  /* 0x000000ff0c0c7207 */ /* 0x000fe40005000000 */
[----:B------:R-:W-:Y:S02]  /*9530*/  ISETP.GE.AND P0, PT, R30, UR5, PT ;  /* 0x000000051e007c0c */ /* 0x000fe4000bf06270 */
[----:B------:R-:W-:Y:S02]  /*9540*/  ISETP.NE.U32.AND P1, PT, R12, RZ, PT ;  /* 0x000000ff0c00720c */ /* 0x000fe40003f25070 */
[----:B------:R-:W-:-:S04]  /*9550*/  SEL R12, RZ, 0x4, P0 ;  /* 0x00000004ff0c7807 */ /* 0x000fc80000000000 */
[----:B------:R-:W-:-:S04]  /*9560*/  SEL R12, R12, RZ, !P2 ;  /* 0x000000ff0c0c7207 */ /* 0x000fc80005000000 */
[----:B------:R-:W-:Y:S01]  /*9570*/  ISETP.NE.U32.AND P0, PT, R12, RZ, PT ;  /* 0x000000ff0c00720c */ /* 0x000fe20003f05070 */
[----:B------:R-:W-:Y:S07]  /*9580*/  HMMA.1688.F32.TF32 R56, R72, R18, R44 ;  /* 0x000000124838723c */ /* 0x000fee000008102c */
[C---:B------:R-:W-:Y:S02]  /*9590*/  LOP3.LUT R19, R2.reuse, 0x30, RZ, 0xfc, !PT ;  /* 0x0000003002137812 */ /* 0x040fe400078efcff */
[----:B------:R-:W-:-:S02]  /*95a0*/  LOP3.LUT R18, R2, 0x34, RZ, 0xfc, !PT ;  /* 0x0000003402127812 */ /* 0x000fc400078efcff */
[----:B----4-:R-:W-:-:S05]  /*95b0*/  IADD3 R16, P3, R29, R4, RZ ;  /* 0x000000041d107210 */ /* 0x010fca0007f7e0ff */
[----:B------:R-:W-:-:S05]  /*95c0*/  IMAD.X R17, R5, 0x1, R118, P3 ;  /* 0x0000000105117824 */ /* 0x000fca00018e0676 */
[----:B------:R2:W-:Y:S01]  /*95d0*/  LDGSTS.E [R11+0x2000], [R16.64], P1 ;  /* 0x02000000100b7fae */ /* 0x0005e20008921846 */
[----:B------:R-:W-:Y:S02]  /*95e0*/  LOP3.LUT R29, R2, 0x10, RZ, 0xfc, !PT ;  /* 0x00000010021d7812 */ /* 0x000fe400078efcff */
[----:B--2---:R-:W-:-:S05]  /*95f0*/  IADD3 R16, P1, R28, R4, RZ ;  /* 0x000000041c107210 */ /* 0x004fca0007f3e0ff */
[----:B------:R-:W-:-:S05]  /*9600*/  IMAD.X R17, R5, 0x1, R116, P1 ;  /* 0x0000000105117824 */ /* 0x000fca00008e0674 */
[----:B------:R1:W-:Y:S01]  /*9610*/  LDGSTS.E [R11+0x3000], [R16.64], P0 ;  /* 0x03000000100b7fae */ /* 0x0003e20008121846 */
[----:B------:R-:W-:-:S04]  /*9620*/  ISETP.GE.AND P0, PT, R29, UR5, PT ;  /* 0x000000051d007c0c */ /* 0x000fc8000bf06270 */
[----:B------:R-:W-:Y:S02]  /*9630*/  SEL R12, RZ, 0x4, P0 ;  /* 0x00000004ff0c7807 */ /* 0x000fe40000000000 */
[----:B------:R-:W-:Y:S02]  /*9640*/  LOP3.LUT R28, R2, 0x14, RZ, 0xfc, !PT ;  /* 0x00000014021c7812 */ /* 0x000fe400078efcff */
[----:B------:R-:W-:Y:S02]  /*9650*/  SEL R12, R12, RZ, !P2 ;  /* 0x000000ff0c0c7207 */ /* 0x000fe40005000000 */
[----:B------:R-:W-:Y:S02]  /*9660*/  ISETP.GE.AND P0, PT, R28, UR5, PT ;  /* 0x000000051c007c0c */ /* 0x000fe4000bf06270 */
[----:B------:R-:W-:Y:S02]  /*9670*/  ISETP.NE.U32.AND P1, PT, R12, RZ, PT ;  /* 0x000000ff0c00720c */ /* 0x000fe40003f25070 */
[----:B------:R-:W-:-:S02]  /*9680*/  SEL R12, RZ, 0x4, P0 ;  /* 0x00000004ff0c7807 */ /* 0x000fc40000000000 */
[----:B-1----:R-:W-:Y:S02]  /*9690*/  IADD3 R16, P3, R25, R4, RZ ;  /* 0x0000000419107210 */ /* 0x002fe40007f7e0ff */
[----:B------:R-:W-:-:S03]  /*96a0*/  SEL R12, R12, RZ, !P2 ;  /* 0x000000ff0c0c7207 */ /* 0x000fc60005000000 */
[----:B------:R-:W-:Y:S01]  /*96b0*/  IMAD.X R17, R5, 0x1, R114, P3 ;  /* 0x0000000105117824 */ /* 0x000fe200018e0672 */
[----:B------:R-:W-:-:S04]  /*96c0*/  ISETP.NE.U32.AND P0, PT, R12, RZ, PT ;  /* 0x000000ff0c00720c */ /* 0x000fc80003f05070 */
[----:B------:R3:W-:Y:S01]  /*96d0*/  LDGSTS.E [R11+0x4000], [R16.64], P1 ;  /* 0x04000000100b7fae */ /* 0x0007e20008921846 */
[----:B------:R-:W-:Y:S02]  /*96e0*/  LOP3.LUT R25, R2, 0x18, RZ, 0xfc, !PT ;  /* 0x0000001802197812 */ /* 0x000fe400078efcff */
[----:B---3--:R-:W-:-:S05]  /*96f0*/  IADD3 R16, P1, R24, R4, RZ ;  /* 0x0000000418107210 */ /* 0x008fca0007f3e0ff */
[----:B------:R-:W-:-:S05]  /*9700*/  IMAD.X R17, R5, 0x1, R112, P1 ;  /* 0x0000000105117824 */ /* 0x000fca00008e0670 */
[----:B------:R1:W-:Y:S01]  /*9710*/  LDGSTS.E [R11+0x5000], [R16.64], P0 ;  /* 0x05000000100b7fae */ /* 0x0003e20008121846 */
[----:B------:R-:W-:Y:S02]  /*9720*/  ISETP.GE.AND P0, PT, R25, UR5, PT ;  /* 0x0000000519007c0c */ /* 0x000fe4000bf06270 */
[----:B------:R-:W-:Y:S02]  /*9730*/  LOP3.LUT R24, R2, 0x1c, RZ, 0xfc, !PT ;  /* 0x0000001c02187812 */ /* 0x000fe400078efcff */
[----:B------:R-:W-:Y:S02]  /*9740*/  SEL R12, RZ, 0x4, P0 ;  /* 0x00000004ff0c7807 */ /* 0x000fe40000000000 */
[----:B------:R-:W-:Y:S02]  /*9750*/  ISETP.GE.AND P0, PT, R24, UR5, PT ;  /* 0x0000000518007c0c */ /* 0x000fe4000bf06270 */
[----:B------:R-:W-:Y:S02]  /*9760*/  SEL R12, R12, RZ, !P2 ;  /* 0x000000ff0c0c7207 */ /* 0x000fe40005000000 */
[----:B------:R-:W-:-:S02]  /*9770*/  LOP3.LUT R24, R2, 0x18, RZ, 0xfc, !PT ;  /* 0x0000001802187812 */ /* 0x000fc400078efcff */
[----:B------:R-:W-:Y:S02]  /*9780*/  ISETP.NE.U32.AND P1, PT, R12, RZ, PT ;  /* 0x000000ff0c00720c */ /* 0x000fe40003f25070 */
[----:B------:R-:W-:Y:S01]  /*9790*/  SEL R12, RZ, 0x4, P0 ;  /* 0x00000004ff0c7807 */ /* 0x000fe20000000000 */
[----:B------:R-:W-:-:S03]  /*97a0*/  IMAD R24, R24, c[0x0][0x188], RZ ;  /* 0x0000620018187a24 */ /* 0x000fc600078e02ff */
[----:B------:R-:W-:Y:S02]  /*97b0*/  SEL R12, R12, RZ, !P2 ;  /* 0x000000ff0c0c7207 */ /* 0x000fe40005000000 */
[----:B------:R-:W-:Y:S02]  /*97c0*/  LOP3.LUT R25, R2, 0x1c, RZ, 0xfc, !PT ;  /* 0x0000001c02197812 */ /* 0x000fe400078efcff */
[----:B------:R-:W-:Y:S01]  /*97d0*/  ISETP.NE.U32.AND P0, PT, R12, RZ, PT ;  /* 0x000000ff0c00720c */ /* 0x000fe20003f05070 */
[----:B-1----:R-:W-:-:S04]  /*97e0*/  IMAD.WIDE R16, R24, 0x4, R4 ;  /* 0x0000000418107825 */ /* 0x002fc800078e0204 */
[----:B------:R-:W-:Y:S01]  /*97f0*/  IMAD R25, R25, c[0x0][0x188], RZ ;  /* 0x0000620019197a24 */ /* 0x000fe200078e02ff */
[----:B------:R1:W-:Y:S01]  /*9800*/  LDGSTS.E [R11+0x6000], [R16.64], P1 ;  /* 0x06000000100b7fae */ /* 0x0003e20008921846 */
[C---:B------:R-:W-:Y:S02]  /*9810*/  LOP3.LUT R24, R2.reuse, 0x20, RZ, 0xfc, !PT ;  /* 0x0000002002187812 */ /* 0x040fe400078efcff */
[----:B-1----:R-:W-:Y:S01]  /*9820*/  IMAD.WIDE R16, R25, 0x4, R4 ;  /* 0x0000000419107825 */ /* 0x002fe200078e0204 */
[----:B------:R-:W-:-:S04]  /*9830*/  LOP3.LUT R25, R2, 0x24, RZ, 0xfc, !PT ;  /* 0x0000002402197812 */ /* 0x000fc800078efcff */
[----:B------:R1:W-:Y:S01]  /*9840*/  LDGSTS.E [R11+0x7000], [R16.64], P0 ;  /* 0x07000000100b7fae */ /* 0x0003e20008121846 */
[----:B------:R-:W-:Y:S02]  /*9850*/  ISETP.GE.AND P0, PT, R24, UR5, PT ;  /* 0x0000000518007c0c */ /* 0x000fe4000bf06270 */
[----:B------:R-:W-:Y:S02]  /*9860*/  LOP3.LUT R24, R2, 0x28, RZ, 0xfc, !PT ;  /* 0x0000002802187812 */ /* 0x000fe400078efcff */
[----:B------:R-:W-:Y:S02]  /*9870*/  SEL R12, RZ, 0x4, P0 ;  /* 0x00000004ff0c7807 */ /* 0x000fe40000000000 */
[----:B------:R-:W-:Y:S02]  /*9880*/  ISETP.GE.AND P0, PT, R25, UR5, PT ;  /* 0x0000000519007c0c */ /* 0x000fe4000bf06270 */
[----:B------:R-:W-:Y:S02]  /*9890*/  ISETP.GE.AND P1, PT, R24, UR5, PT ;  /* 0x0000000518007c0c */ /* 0x000fe4000bf26270 */
[----:B------:R-:W-:-:S02]  /*98a0*/  LOP3.LUT R24, R2, 0x20, RZ, 0xfc, !PT ;  /* 0x0000002002187812 */ /* 0x000fc400078efcff */
[----:B-1----:R-:W-:Y:S02]  /*98b0*/  SEL R16, RZ, 0x4, P0 ;  /* 0x00000004ff107807 */ /* 0x002fe40000000000 */
[----:B------:R-:W-:Y:S01]  /*98c0*/  SEL R12, R12, RZ, !P2 ;  /* 0x000000ff0c0c7207 */ /* 0x000fe20005000000 */
[----:B------:R-:W-:Y:S01]  /*98d0*/  IMAD R24, R24, c[0x0][0x188], RZ ;  /* 0x0000620018187a24 */ /* 0x000fe200078e02ff */
[----:B------:R-:W-:Y:S02]  /*98e0*/  SEL R16, R16, RZ, !P2 ;  /* 0x000000ff10107207 */ /* 0x000fe40005000000 */
[----:B------:R-:W-:Y:S02]  /*98f0*/  ISETP.NE.U32.AND P3, PT, R12, RZ, PT ;  /* 0x000000ff0c00720c */ /* 0x000fe40003f65070 */
[----:B------:R-:W-:Y:S01]  /*9900*/  ISETP.NE.U32.AND P0, PT, R16, RZ, PT ;  /* 0x000000ff1000720c */ /* 0x000fe20003f05070 */
[----:B------:R-:W-:Y:S01]  /*9910*/  IMAD.WIDE R16, R24, 0x4, R4 ;  /* 0x0000000418107825 */ /* 0x000fe200078e0204 */
[----:B------:R-:W-:-:S02]  /*9920*/  LOP3.LUT R24, R2, 0x24, RZ, 0xfc, !PT ;  /* 0x0000002402187812 */ /* 0x000fc400078efcff */
[----:B------:R-:W-:-:S03]  /*9930*/  SEL R12, RZ, 0x4, P1 ;  /* 0x00000004ff0c7807 */ /* 0x000fc60000800000 */
[----:B------:R-:W-:Y:S01]  /*9940*/  IMAD R24, R24, c[0x0][0x188], RZ ;  /* 0x0000620018187a24 */ /* 0x000fe200078e02ff */
[----:B------:R-:W-:Y:S02]  /*9950*/  SEL R12, R12, RZ, !P2 ;  /* 0x000000ff0c0c7207 */ /* 0x000fe40005000000 */
[----:B------:R-:W-:Y:S01]  /*9960*/  LOP3.LUT R25, R2, 0x28, RZ, 0xfc, !PT ;  /* 0x0000002802197812 */ /* 0x000fe200078efcff */
[----:B------:R1:W-:Y:S01]  /*9970*/  LDGSTS.E [R11+0x8000], [R16.64], P3 ;  /* 0x08000000100b7fae */ /* 0x0003e20009921846 */
[----:B------:R-:W-:-:S03]  /*9980*/  ISETP.NE.U32.AND P1, PT, R12, RZ, PT ;  /* 0x000000ff0c00720c */ /* 0x000fc60003f25070 */
[----:B------:R-:W-:Y:S02]  /*9990*/  IMAD R25, R25, c[0x0][0x188], RZ ;  /* 0x0000620019197a24 */ /* 0x000fe400078e02ff */
[----:B-1----:R-:W-:Y:S01]  /*99a0*/  IMAD.WIDE R16, R24, 0x4, R4 ;  /* 0x0000000418107825 */ /* 0x002fe200078e0204 */
[----:B------:R-:W-:-:S04]  /*99b0*/  LOP3.LUT R24, R2, 0x2c, RZ, 0xfc, !PT ;  /* 0x0000002c02187812 */ /* 0x000fc800078efcff */
[----:B------:R1:W-:Y:S01]  /*99c0*/  LDGSTS.E [R11+0x9000], [R16.64], P0 ;  /* 0x09000000100b7fae */ /* 0x0003e20008121846 */
[----:B------:R-:W-:-:S03]  /*99d0*/  ISETP.GE.AND P0, PT, R24, UR5, PT ;  /* 0x0000000518007c0c */ /* 0x000fc6000bf06270 */
[----:B------:R-:W2:Y:S01]  /*99e0*/  LDL R24, [R1+0xcc] ;  /* 0x0000cc0001187983 */ /* 0x000ea20000100800 */
[----:B------:R-:W-:Y:S02]  /*99f0*/  SEL R12, RZ, 0x4, P0 ;  /* 0x00000004ff0c7807 */ /* 0x000fe40000000000 */
[----:B------:R-:W-:Y:S01]  /*9a00*/  ISETP.GE.AND P0, PT, R19, UR5, PT ;  /* 0x0000000513007c0c */ /* 0x000fe2000bf06270 */
[----:B-1----:R-:W-:Y:S01]  /*9a10*/  IMAD.WIDE R16, R25, 0x4, R4 ;  /* 0x0000000419107825 */ /* 0x002fe200078e0204 */
[----:B------:R-:W-:Y:S01]  /*9a20*/  SEL R12, R12, RZ, !P2 ;  /* 0x000000ff0c0c7207 */ /* 0x000fe20005000000 */
[----:B------:R-:W3:Y:S04]  /*9a30*/  LDL R25, [R1+0xd4] ;  /* 0x0000d40001197983 */ /* 0x000ee80000100800 */
[----:B------:R1:W-:Y:S01]  /*9a40*/  LDGSTS.E [R11+0xa000], [R16.64], P1 ;  /* 0x0a000000100b7fae */ /* 0x0003e20008921846 */
[----:B------:R-:W-:-:S02]  /*9a50*/  ISETP.GE.AND P1, PT, R18, UR5, PT ;  /* 0x0000000512007c0c */ /* 0x000fc4000bf26270 */
[----:B------:R-:W-:Y:S02]  /*9a60*/  LOP3.LUT R18, R2, 0x2c, RZ, 0xfc, !PT ;  /* 0x0000002c02127812 */ /* 0x000fe400078efcff */
[----:B------:R-:W-:Y:S02]  /*9a70*/  ISETP.NE.U32.AND P3, PT, R12, RZ, PT ;  /* 0x000000ff0c00720c */ /* 0x000fe40003f65070 */
[----:B-1----:R-:W-:Y:S01]  /*9a80*/  SEL R16, RZ, 0x4, P0 ;  /* 0x00000004ff107807 */ /* 0x002fe20000000000 */
[----:B------:R-:W-:-:S03]  /*9a90*/  IMAD R18, R18, c[0x0][0x188], RZ ;  /* 0x0000620012127a24 */ /* 0x000fc600078e02ff */
[----:B------:R-:W-:-:S04]  /*9aa0*/  SEL R16, R16, RZ, !P2 ;  /* 0x000000ff10107207 */ /* 0x000fc80005000000 */
[----:B------:R-:W-:Y:S01]  /*9ab0*/  ISETP.NE.U32.AND P0, PT, R16, RZ, PT ;  /* 0x000000ff1000720c */ /* 0x000fe20003f05070 */
[----:B------:R-:W-:Y:S01]  /*9ac0*/  IMAD.WIDE R16, R18, 0x4, R4 ;  /* 0x0000000412107825 */ /* 0x000fe200078e0204 */
[C---:B------:R-:W-:Y:S02]  /*9ad0*/  LOP3.LUT R18, R2.reuse, 0x30, RZ, 0xfc, !PT ;  /* 0x0000003002127812 */ /* 0x040fe400078efcff */
[----:B------:R-:W-:Y:S02]  /*9ae0*/  SEL R12, RZ, 0x4, P1 ;  /* 0x00000004ff0c7807 */ /* 0x000fe40000800000 */
[----:B------:R-:W-:Y:S01]  /*9af0*/  LOP3.LUT R19, R2, 0x34, RZ, 0xfc, !PT ;  /* 0x0000003402137812 */ /* 0x000fe200078efcff */
[----:B------:R-:W-:Y:S01]  /*9b00*/  IMAD R18, R18, c[0x0][0x188], RZ ;  /* 0x0000620012127a24 */ /* 0x000fe200078e02ff */
[----:B------:R-:W-:Y:S01]  /*9b10*/  SEL R12, R12, RZ, !P2 ;  /* 0x000000ff0c0c7207 */ /* 0x000fe20005000000 */
[----:B------:R1:W-:Y:S03]  /*9b20*/  LDGSTS.E [R11+0xb000], [R16.64], P3 ;  /* 0x0b000000100b7fae */ /* 0x0003e60009921846 */
[----:B------:R-:W-:Y:S01]  /*9b30*/  ISETP.NE.U32.AND P1, PT, R12, RZ, PT ;  /* 0x000000ff0c00720c */ /* 0x000fe20003f25070 */
[----:B------:R-:W-:-:S02]  /*9b40*/  IMAD R19, R19, c[0x0][0x188], RZ ;  /* 0x0000620013137a24 */ /* 0x000fc400078e02ff */
[----:B-1----:R-:W-:Y:S01]  /*9b50*/  IMAD.WIDE R16, R18, 0x4, R4 ;  /* 0x0000000412107825 */ /* 0x002fe200078e0204 */
[----:B------:R-:W-:-:S04]  /*9b60*/  LOP3.LUT R18, R2, 0x38, RZ, 0xfc, !PT ;  /* 0x0000003802127812 */ /* 0x000fc800078efcff */
[----:B------:R1:W-:Y:S01]  /*9b70*/  LDGSTS.E [R11+0xc000], [R16.64], P0 ;  /* 0x0c000000100b7fae */ /* 0x0003e20008121846 */
[----:B------:R-:W-:Y:S02]  /*9b80*/  ISETP.GE.AND P0, PT, R18, UR5, PT ;  /* 0x0000000512007c0c */ /* 0x000fe4000bf06270 */
[C---:B------:R-:W-:Y:S02]  /*9b90*/  LOP3.LUT R18, R2.reuse, 0x40, RZ, 0xfc, !PT ;  /* 0x0000004002127812 */ /* 0x040fe400078efcff */
[----:B------:R-:W-:Y:S01]  /*9ba0*/  SEL R12, RZ, 0x4, P0 ;  /* 0x00000004ff0c7807 */ /* 0x000fe20000000000 */
[----:B-1----:R-:W-:Y:S01]  /*9bb0*/  IMAD.WIDE R16, R19, 0x4, R4 ;  /* 0x0000000413107825 */ /* 0x002fe200078e0204 */
[----:B------:R-:W-:-:S04]  /*9bc0*/  LOP3.LUT R19, R2, 0x3c, RZ, 0xfc, !PT ;  /* 0x0000003c02137812 */ /* 0x000fc800078efcff */
[----:B------:R-:W-:Y:S01]  /*9bd0*/  ISETP.GE.AND P0, PT, R19, UR5, PT ;  /* 0x0000000513007c0c */ /* 0x000fe2000bf06270 */
[----:B------:R1:W-:Y:S01]  /*9be0*/  LDGSTS.E [R11+0xd000], [R16.64], P1 ;  /* 0x0d000000100b7fae */ /* 0x0003e20008921846 */
[----:B------:R-:W-:Y:S02]  /*9bf0*/  ISETP.GE.AND P1, PT, R18, UR5, PT ;  /* 0x0000000512007c0c */ /* 0x000fe4000bf26270 */
[----:B------:R-:W-:Y:S02]  /*9c00*/  LOP3.LUT R18, R2, 0x38, RZ, 0xfc, !PT ;  /* 0x0000003802127812 */ /* 0x000fe400078efcff */
[----:B------:R-:W-:Y:S02]  /*9c10*/  SEL R12, R12, RZ, !P2 ;  /* 0x000000ff0c0c7207 */ /* 0x000fe40005000000 */
[----:B-1----:R-:W-:Y:S01]  /*9c20*/  SEL R16, RZ, 0x4, P0 ;  /* 0x00000004ff107807 */ /* 0x002fe20000000000 */
[----:B------:R-:W-:Y:S01]  /*9c30*/  IMAD R18, R18, c[0x0][0x188], RZ ;  /* 0x0000620012127a24 */ /* 0x000fe200078e02ff */
[----:B------:R-:W-:-:S02]  /*9c40*/  ISETP.NE.U32.AND P3, PT, R12, RZ, PT ;  /* 0x000000ff0c00720c */ /* 0x000fc40003f65070 */
        /* <DEDUP_REMOVED lines=135> */
[----:B------:R-:W-:Y:S02]  /*a4c0*/  SEL R16, R16, RZ, !P2 ;  /* 0x000000ff10107207 */ /* 0x000fe40005000000 */
[----:B------:R-:W-:Y:S02]  /*a4d0*/  SEL R12, RZ, 0x4, P1 ;  /* 0x00000004ff0c7807 */ /* 0x000fe40000800000 */
[----:B------:R-:W-:Y:S01]  /*a4e0*/  ISETP.NE.U32.AND P0, PT, R16, RZ, PT ;  /* 0x000000ff1000720c */ /* 0x000fe20003f05070 */
[----:B------:R-:W-:Y:S01]  /*a4f0*/  IMAD.WIDE R16, R18, 0x4, R4 ;  /* 0x0000000412107825 */ /* 0x000fe200078e0204 */
[----:B------:R-:W-:Y:S02]  /*a500*/  LOP3.LUT R18, R2, 0x78, RZ, 0xfc, !PT ;  /* 0x0000007802127812 */ /* 0x000fe400078efcff */
[----:B------:R-:W-:Y:S02]  /*a510*/  SEL R12, R12, RZ, !P2 ;  /* 0x000000ff0c0c7207 */ /* 0x000fe40005000000 */
[----:B------:R-:W-:Y:S01]  /*a520*/  LOP3.LUT R19, R2, 0x7c, RZ, 0xfc, !PT ;  /* 0x0000007c02137812 */ /* 0x000fe200078efcff */
[----:B------:R-:W-:Y:S01]  /*a530*/  IMAD R18, R18, c[0x0][0x188], RZ ;  /* 0x0000620012127a24 */ /* 0x000fe200078e02ff */
[----:B------:R-:W-:Y:S01]  /*a540*/  ISETP.NE.U32.AND P1, PT, R12, RZ, PT ;  /* 0x000000ff0c00720c */ /* 0x000fe20003f25070 */
[----:B------:R1:W-:Y:S02]  /*a550*/  LDGSTS.E [R11+0x1d000], [R16.64], P3 ;  /* 0x1d000000100b7fae */ /* 0x0003e40009921846 */
[----:B------:R-:W-:-:S02]  /*a560*/  IMAD R19, R19, c[0x0][0x188], RZ ;  /* 0x0000620013137a24 */ /* 0x000fc400078e02ff */
[----:B-1----:R-:W-:Y:S01]  /*a570*/  IMAD.WIDE R16, R18, 0x4, R4 ;  /* 0x0000000412107825 */ /* 0x002fe200078e0204 */
[----:B------:R-:W-:-:S04]  /*a580*/  LOP3.LUT R18, R2, 0x2, RZ, 0xfc, !PT ;  /* 0x0000000202127812 */ /* 0x000fc800078efcff */
[----:B------:R1:W-:Y:S01]  /*a590*/  LDGSTS.E [R11+0x1e000], [R16.64], P0 ;  /* 0x1e000000100b7fae */ /* 0x0003e20008121846 */
[----:B------:R-:W-:Y:S01]  /*a5a0*/  ISETP.GE.AND P0, PT, R18, UR5, PT ;  /* 0x0000000512007c0c */ /* 0x000fe2000bf06270 */
[----:B------:R-:W-:Y:S02]  /*a5b0*/  IMAD.MOV.U32 R31, RZ, RZ, c[0x0][0x188] ;  /* 0x00006200ff1f7624 */ /* 0x000fe400078e00ff */
[----:B------:R-:W-:Y:S02]  /*a5c0*/  IMAD R33, R2, c[0x0][0x188], RZ ;  /* 0x0000620002217a24 */ /* 0x000fe400078e02ff */
[----:B-1----:R-:W-:Y:S02]  /*a5d0*/  IMAD.WIDE R16, R19, 0x4, R4 ;  /* 0x0000000413107825 */ /* 0x002fe400078e0204 */
[----:B------:R-:W4:Y:S04]  /*a5e0*/  LDL R19, [R1+0xc4] ;  /* 0x0000c40001137983 */ /* 0x000f280000100800 */
[----:B------:R1:W-:Y:S01]  /*a5f0*/  LDGSTS.E [R11+0x1f000], [R16.64], P1 ;  /* 0x1f000000100b7fae */ /* 0x0003e20008921846 */
[----:B------:R-:W-:-:S04]  /*a600*/  IMAD R33, R31, 0x2, R33 ;  /* 0x000000021f217824 */ /* 0x000fc800078e0221 */
[----:B------:R-:W-:Y:S01]  /*a610*/  IMAD.SHL.U32 R33, R33, 0x4, RZ ;  /* 0x0000000421217824 */ /* 0x000fe200078e00ff */
[----:B-1----:R-:W-:-:S04]  /*a620*/  SEL R11, RZ, 0x4, P0 ;  /* 0x00000004ff0b7807 */ /* 0x002fc80000000000 */
[----:B------:R-:W-:-:S04]  /*a630*/  SEL R11, R11, RZ, !P2 ;  /* 0x000000ff0b0b7207 */ /* 0x000fc80005000000 */
[----:B------:R-:W-:Y:S02]  /*a640*/  ISETP.NE.U32.AND P0, PT, R11, RZ, PT ;  /* 0x000000ff0b00720c */ /* 0x000fe40003f05070 */
[----:B------:R-:W-:Y:S02]  /*a650*/  LOP3.LUT R18, R0, 0x40, RZ, 0x3c, !PT ;  /* 0x0000004000127812 */ /* 0x000fe400078e3cff */
[----:B------:R-:W-:-:S03]  /*a660*/  IADD3 R16, P1, R33, R4, RZ ;  /* 0x0000000421107210 */ /* 0x000fc60007f3e0ff */
[----:B------:R-:W-:Y:S02]  /*a670*/  IMAD R11, R9, 0x20000, R18 ;  /* 0x00020000090b7824 */ /* 0x000fe400078e0212 */
[----:B------:R-:W-:Y:S01]  /*a680*/  IMAD.X R17, R5, 0x1, R121, P1 ;  /* 0x0000000105117824 */ /* 0x000fe200008e0679 */
[C---:B------:R-:W-:Y:S02]  /*a690*/  LOP3.LUT R33, R2.reuse, 0x6, RZ, 0xfc, !PT ;  /* 0x0000000602217812 */ /* 0x040fe400078efcff */
[----:B------:R-:W-:Y:S02]  /*a6a0*/  LOP3.LUT R18, R2, 0xa, RZ, 0xfc, !PT ;  /* 0x0000000a02127812 */ /* 0x000fe400078efcff */
[----:B------:R1:W-:Y:S01]  /*a6b0*/  LDGSTS.E [R11+0x800], [R16.64], P0 ;  /* 0x00800000100b7fae */ /* 0x0003e20008121846 */
[----:B------:R-:W-:-:S04]  /*a6c0*/  ISETP.GE.AND P0, PT, R33, UR5, PT ;  /* 0x0000000521007c0c */ /* 0x000fc8000bf06270 */
[----:B------:R-:W-:Y:S02]  /*a6d0*/  SEL R12, RZ, 0x4, P0 ;  /* 0x00000004ff0c7807 */ /* 0x000fe40000000000 */
[----:B------:R-:W-:Y:S02]  /*a6e0*/  ISETP.GE.AND P0, PT, R18, UR5, PT ;  /* 0x0000000512007c0c */ /* 0x000fe4000bf06270 */
[----:B------:R-:W4:Y:S01]  /*a6f0*/  LDL R18, [R1+0xbc] ;  /* 0x0000bc0001127983 */ /* 0x000f220000100800 */
[----:B------:R-:W-:-:S04]  /*a700*/  SEL R12, R12, RZ, !P2 ;  /* 0x000000ff0c0c7207 */ /* 0x000fc80005000000 */
[----:B------:R-:W-:Y:S02]  /*a710*/  ISETP.NE.U32.AND P1, PT, R12, RZ, PT ;  /* 0x000000ff0c00720c */ /* 0x000fe40003f25070 */
[----:B------:R-:W-:Y:S02]  /*a720*/  SEL R12, RZ, 0x4, P0 ;  /* 0x00000004ff0c7807 */ /* 0x000fe40000000000 */
        /* <DEDUP_REMOVED lines=16> */
[----:B--2---:R-:W-:Y:S02]  /*a830*/  IADD3 R16, P3, R24, R4, RZ ;  /* 0x0000000418107210 */ /* 0x004fe40007f7e0ff */
[----:B------:R-:W-:-:S03]  /*a840*/  SEL R12, R12, RZ, !P2 ;  /* 0x000000ff0c0c7207 */ /* 0x000fc60005000000 */
[----:B------:R-:W-:Y:S01]  /*a850*/  IMAD.X R17, R5, 0x1, R115, P3 ;  /* 0x0000000105117824 */ /* 0x000fe200018e0673 */
[----:B------:R-:W-:-:S04]  /*a860*/  ISETP.NE.U32.AND P0, PT, R12, RZ, PT ;  /* 0x000000ff0c00720c */ /* 0x000fc80003f05070 */
[----:B------:R4:W-:Y:S01]  /*a870*/  LDGSTS.E [R11+0x3800], [R16.64], P1 ;  /* 0x03800000100b7fae */ /* 0x0009e20008921846 */
[----:B------:R-:W-:Y:S02]  /*a880*/  LOP3.LUT R24, R2, 0x16, RZ, 0xfc, !PT ;  /* 0x0000001602187812 */ /* 0x000fe400078efcff */
[----:B----4-:R-:W-:-:S05]  /*a890*/  IADD3 R16, P1, R19, R4, RZ ;  /* 0x0000000413107210 */ /* 0x010fca0007f3e0ff */
[----:B------:R-:W-:-:S05]  /*a8a0*/  IMAD.X R17, R5, 0x1, R113, P1 ;  /* 0x0000000105117824 */ /* 0x000fca00008e0671 */
[----:B------:R1:W-:Y:S01]  /*a8b0*/  LDGSTS.E [R11+0x4800], [R16.64], P0 ;  /* 0x04800000100b7fae */ /* 0x0003e20008121846 */
[----:B------:R-:W-:Y:S02]  /*a8c0*/  ISETP.GE.AND P0, PT, R24, UR5, PT ;  /* 0x0000000518007c0c */ /* 0x000fe4000bf06270 */
[----:B------:R-:W-:Y:S02]  /*a8d0*/  LOP3.LUT R19, R2, 0x1a, RZ, 0xfc, !PT ;  /* 0x0000001a02137812 */ /* 0x000fe400078efcff */
[----:B------:R-:W-:Y:S02]  /*a8e0*/  SEL R12, RZ, 0x4, P0 ;  /* 0x00000004ff0c7807 */ /* 0x000fe40000000000 */
[----:B------:R-:W-:Y:S02]  /*a8f0*/  ISETP.GE.AND P0, PT, R19, UR5, PT ;  /* 0x0000000513007c0c */ /* 0x000fe4000bf06270 */
[----:B------:R-:W-:-:S04]  /*a900*/  SEL R12, R12, RZ, !P2 ;  /* 0x000000ff0c0c7207 */ /* 0x000fc80005000000 */
[----:B------:R-:W-:Y:S02]  /*a910*/  ISETP.NE.U32.AND P1, PT, R12, RZ, PT ;  /* 0x000000ff0c00720c */ /* 0x000fe40003f25070 */
[----:B------:R-:W-:Y:S02]  /*a920*/  SEL R12, RZ, 0x4, P0 ;  /* 0x00000004ff0c7807 */ /* 0x000fe40000000000 */
[----:B------:R-:W-:Y:S02]  /*a930*/  LOP3.LUT R19, R2, 0x1e, RZ, 0xfc, !PT ;  /* 0x0000001e02137812 */ /* 0x000fe400078efcff */
[----:B------:R-:W-:-:S04]  /*a940*/  SEL R12, R12, RZ, !P2 ;  /* 0x000000ff0c0c7207 */ /* 0x000fc80005000000 */
[----:B------:R-:W-:Y:S02]  /*a950*/  ISETP.NE.U32.AND P3, PT, R12, RZ, PT ;  /* 0x000000ff0c00720c */ /* 0x000fe40003f65070 */
[----:B-1----:R-:W-:Y:S02]  /*a960*/  IADD3 R16, P0, R18, R4, RZ ;  /* 0x0000000412107210 */ /* 0x002fe40007f1e0ff */
[----:B------:R-:W-:-:S03]  /*a970*/  LOP3.LUT R18, R2, 0x1a, RZ, 0xfc, !PT ;  /* 0x0000001a02127812 */ /* 0x000fc600078efcff */
[----:B------:R-:W-:Y:S01]  /*a980*/  IMAD.X R17, R5, 0x1, R111, P0 ;  /* 0x0000000105117824 */ /* 0x000fe200000e066f */
[----:B------:R-:W-:Y:S01]  /*a990*/  ISETP.GE.AND P0, PT, R19, UR5, PT ;  /* 0x0000000513007c0c */ /* 0x000fe2000bf06270 */
[----:B------:R-:W-:-:S03]  /*a9a0*/  IMAD R18, R18, c[0x0][0x188], RZ ;  /* 0x0000620012127a24 */ /* 0x000fc600078e02ff */
[----:B------:R-:W-:Y:S01]  /*a9b0*/  SEL R12, RZ, 0x4, P0 ;  /* 0x00000004ff0c7807 */ /* 0x000fe20000000000 */
[----:B------:R1:W-:Y:S03]  /*a9c0*/  LDGSTS.E [R11+0x5800], [R16.64], P1 ;  /* 0x05800000100b7fae */ /* 0x0003e60008921846 */
[----:B------:R-:W-:Y:S02]  /*a9d0*/  SEL R12, R12, RZ, !P2 ;  /* 0x000000ff0c0c7207 */ /* 0x000fe40005000000 */
[----:B------:R-:W-:Y:S01]  /*a9e0*/  LOP3.LUT R24, R2, 0x1e, RZ, 0xfc, !PT ;  /* 0x0000001e02187812 */ /* 0x000fe200078efcff */
[----:B-1----:R-:W-:Y:S01]  /*a9f0*/  IMAD.WIDE R16, R18, 0x4, R4 ;  /* 0x0000000412107825 */ /* 0x002fe200078e0204 */
[----:B------:R-:W-:Y:S02]  /*aa00*/  LOP3.LUT R18, R2, 0x22, RZ, 0xfc, !PT ;  /* 0x0000002202127812 */ /* 0x000fe400078efcff */
[----:B------:R-:W-:-:S02]  /*aa10*/  ISETP.NE.U32.AND P1, PT, R12, RZ, PT ;  /* 0x000000ff0c00720c */ /* 0x000fc40003f25070 */
[----:B------:R-:W-:Y:S01]  /*aa20*/  ISETP.GE.AND P0, PT, R18, UR5, PT ;  /* 0x0000000512007c0c */ /* 0x000fe2000bf06270 */
[----:B------:R-:W-:Y:S01]  /*aa30*/  IMAD R24, R24, c[0x0][0x188], RZ ;  /* 0x0000620018187a24 */ /* 0x000fe200078e02ff */
[----:B------:R-:W-:Y:S01]  /*aa40*/  LOP3.LUT R19, R2, 0x26, RZ, 0xfc, !PT ;  /* 0x0000002602137812 */ /* 0x000fe200078efcff */
[----:B------:R1:W-:Y:S01]  /*aa50*/  LDGSTS.E [R11+0x6800], [R16.64], P3 ;  /* 0x06800000100b7fae */ /* 0x0003e20009921846 */
[----:B------:R-:W-:Y:S02]  /*aa60*/  SEL R12, RZ, 0x4, P0 ;  /* 0x00000004ff0c7807 */ /* 0x000fe40000000000 */
[----:B------:R-:W-:Y:S02]  /*aa70*/  ISETP.GE.AND P0, PT, R19, UR5, PT ;  /* 0x0000000513007c0c */ /* 0x000fe4000bf06270 */
[----:B------:R-:W-:Y:S01]  /*aa80*/  SEL R12, R12, RZ, !P2 ;  /* 0x000000ff0c0c7207 */ /* 0x000fe20005000000 */
[----:B------:R-:W-:-:S03]  /*aa90*/  IMAD R18, R18, c[0x0][0x188], RZ ;  /* 0x0000620012127a24 */ /* 0x000fc600078e02ff */
[----:B------:R-:W-:Y:S01]  /*aaa0*/  ISETP.NE.U32.AND P3, PT, R12, RZ, PT ;  /* 0x000000ff0c00720c */ /* 0x000fe20003f65070 */
[----:B-1----:R-:W-:Y:S01]  /*aab0*/  IMAD.WIDE R16, R24, 0x4, R4 ;  /* 0x0000000418107825 */ /* 0x002fe200078e0204 */
[----:B------:R-:W-:-:S04]  /*aac0*/  SEL R12, RZ, 0x4, P0 ;  /* 0x00000004ff0c7807 */ /* 0x000fc80000000000 */
[----:B------:R1:W-:Y:S01]  /*aad0*/  LDGSTS.E [R11+0x7800], [R16.64], P1 ;  /* 0x07800000100b7fae */ /* 0x0003e20008921846 */
[----:B------:R-:W-:Y:S02]  /*aae0*/  SEL R12, R12, RZ, !P2 ;  /* 0x000000ff0c0c7207 */ /* 0x000fe40005000000 */
[----:B------:R-:W-:Y:S02]  /*aaf0*/  LOP3.LUT R24, R2, 0x26, RZ, 0xfc, !PT ;  /* 0x0000002602187812 */ /* 0x000fe400078efcff */
[----:B------:R-:W-:Y:S01]  /*ab00*/  ISETP.NE.U32.AND P1, PT, R12, RZ, PT ;  /* 0x000000ff0c00720c */ /* 0x000fe20003f25070 */
[----:B-1----:R-:W-:Y:S01]  /*ab10*/  IMAD.WIDE R16, R18, 0x4, R4 ;  /* 0x0000000412107825 */ /* 0x002fe200078e0204 */
[----:B------:R-:W-:-:S04]  /*ab20*/  LOP3.LUT R18, R2, 0x2a, RZ, 0xfc, !PT ;  /* 0x0000002a02127812 */ /* 0x000fc800078efcff */
        /* <DEDUP_REMOVED lines=123> */
[----:B------:R-:W-:-:S03]  /*b2e0*/  SEL R12, RZ, 0x4, P0 ;  /* 0x00000004ff0c7807 */ /* 0x000fc60000000000 */
[----:B------:R-:W2:Y:S01]  /*b2f0*/  S2R R25, SR_TID.X ;  /* 0x0000000000197919 */ /* 0x000ea20000002100 */
[----:B------:R-:W-:Y:S01]  /*b300*/  SEL R12, R12, RZ, !P2 ;  /* 0x000000ff0c0c7207 */ /* 0x000fe20005000000 */
[----:B------:R-:W-:Y:S01]  /*b310*/  IMAD R18, R18, c[0x0][0x188], RZ ;  /* 0x0000620012127a24 */ /* 0x000fe200078e02ff */
[----:B------:R-:W-:Y:S02]  /*b320*/  ISETP.GE.AND P0, PT, R19, UR5, PT ;  /* 0x0000000513007c0c */ /* 0x000fe4000bf06270 */
[----:B------:R-:W-:Y:S01]  /*b330*/  ISETP.NE.U32.AND P3, PT, R12, RZ, PT ;  /* 0x000000ff0c00720c */ /* 0x000fe20003f65070 */
[----:B-1----:R-:W-:Y:S01]  /*b340*/  IMAD.WIDE R16, R24, 0x4, R4 ;  /* 0x0000000418107825 */ /* 0x002fe200078e0204 */
[----:B------:R-:W-:Y:S02]  /*b350*/  LOP3.LUT R19, R2, 0x6e, RZ, 0xfc, !PT ;  /* 0x0000006e02137812 */ /* 0x000fe400078efcff */
[----:B------:R-:W-:Y:S02]  /*b360*/  SEL R12, RZ, 0x4, P0 ;  /* 0x00000004ff0c7807 */ /* 0x000fe40000000000 */
[----:B------:R1:W-:Y:S01]  /*b370*/  LDGSTS.E [R11+0x17800], [R16.64], P1 ;  /* 0x17800000100b7fae */ /* 0x0003e20008921846 */
[----:B------:R-:W-:-:S02]  /*b380*/  ISETP.GE.AND P1, PT, R19, UR5, PT ;  /* 0x0000000513007c0c */ /* 0x000fc4000bf26270 */
[----:B------:R-:W-:Y:S02]  /*b390*/  LOP3.LUT R19, R2, 0x76, RZ, 0xfc, !PT ;  /* 0x0000007602137812 */ /* 0x000fe400078efcff */
[----:B------:R-:W-:Y:S01]  /*b3a0*/  SEL R12, R12, RZ, !P2 ;  /* 0x000000ff0c0c7207 */ /* 0x000fe20005000000 */
[----:B-1----:R-:W-:Y:S01]  /*b3b0*/  IMAD.WIDE R16, R18, 0x4, R4 ;  /* 0x0000000412107825 */ /* 0x002fe200078e0204 */
[----:B------:R-:W-:Y:S02]  /*b3c0*/  LOP3.LUT R18, R2, 0x6a, RZ, 0xfc, !PT ;  /* 0x0000006a02127812 */ /* 0x000fe400078efcff */
[----:B------:R-:W-:Y:S02]  /*b3d0*/  ISETP.GE.AND P6, PT, R19, UR5, PT ;  /* 0x0000000513007c0c */ /* 0x000fe4000bfc6270 */
[----:B------:R-:W-:Y:S01]  /*b3e0*/  ISETP.GE.AND P0, PT, R18, UR5, PT ;  /* 0x0000000512007c0c */ /* 0x000fe2000bf06270 */
[----:B------:R-:W-:Y:S01]  /*b3f0*/  HMMA.1688.F32.TF32 R28, R72, R26, R60 ;  /* 0x0000001a481c723c */ /* 0x000fe2000008103c */
[----:B------:R-:W-:Y:S01]  /*b400*/  LOP3.LUT R18, R2, 0x72, RZ, 0xfc, !PT ;  /* 0x0000007202127812 */ /* 0x000fe200078efcff */
[----:B------:R1:W-:Y:S01]  /*b410*/  LDGSTS.E [R11+0x18800], [R16.64], P3 ;  /* 0x18800000100b7fae */ /* 0x0003e20009921846 */
[----:B------:R-:W-:-:S02]  /*b420*/  ISETP.NE.U32.AND P4, PT, R12, RZ, PT ;  /* 0x000000ff0c00720c */ /* 0x000fc40003f85070 */
[----:B------:R-:W-:Y:S02]  /*b430*/  LOP3.LUT R24, R2, 0x7e, RZ, 0xfc, !PT ;  /* 0x0000007e02187812 */ /* 0x000fe400078efcff */
[----:B------:R-:W-:Y:S02]  /*b440*/  SEL R12, RZ, 0x4, P0 ;  /* 0x00000004ff0c7807 */ /* 0x000fe40000000000 */
[----:B------:R-:W-:Y:S02]  /*b450*/  ISETP.GE.AND P3, PT, R18, UR5, PT ;  /* 0x0000000512007c0c */ /* 0x000fe4000bf66270 */
[----:B------:R-:W-:Y:S02]  /*b460*/  SEL R27, RZ, 0x4, P6 ;  /* 0x00000004ff1b7807 */ /* 0x000fe40003000000 */
[----:B------:R-:W-:Y:S02]  /*b470*/  LOP3.LUT R18, R2, 0x7a, RZ, 0xfc, !PT ;  /* 0x0000007a02127812 */ /* 0x000fe400078efcff */
[----:B------:R-:W-:-:S02]  /*b480*/  ISETP.GE.AND P6, PT, R24, UR5, PT ;  /* 0x0000000518007c0c */ /* 0x000fc4000bfc6270 */
[----:B------:R-:W-:Y:S02]  /*b490*/  SEL R12, R12, RZ, !P2 ;  /* 0x000000ff0c0c7207 */ /* 0x000fe40005000000 */
[----:B------:R-:W-:Y:S02]  /*b4a0*/  LOP3.LUT R24, R2, 0x66, RZ, 0xfc, !PT ;  /* 0x0000006602187812 */ /* 0x000fe400078efcff */
[----:B------:R-:W-:Y:S02]  /*b4b0*/  ISETP.GE.AND P5, PT, R18, UR5, PT ;  /* 0x0000000512007c0c */ /* 0x000fe4000bfa6270 */
[----:B------:R-:W-:Y:S01]  /*b4c0*/  ISETP.NE.U32.AND P0, PT, R12, RZ, PT ;  /* 0x000000ff0c00720c */ /* 0x000fe20003f05070 */
[----:B------:R-:W-:Y:S01]  /*b4d0*/  IMAD R24, R24, c[0x0][0x188], RZ ;  /* 0x0000620018187a24 */ /* 0x000fe200078e02ff */
[----:B--2---:R-:W-:Y:S02]  /*b4e0*/  LOP3.LUT R25, R25, 0x7f, RZ, 0xc0, !PT ;  /* 0x0000007f19197812 */ /* 0x004fe400078ec0ff */
[----:B------:R-:W-:-:S02]  /*b4f0*/  SEL R12, RZ, 0x4, P3 ;  /* 0x00000004ff0c7807 */ /* 0x000fc40001800000 */
[----:B------:R-:W-:Y:S02]  /*b500*/  SEL R26, RZ, 0x4, P5 ;  /* 0x00000004ff1a7807 */ /* 0x000fe40002800000 */
[----:B------:R-:W-:Y:S02]  /*b510*/  LOP3.LUT R44, R2, 0x6e, RZ, 0xfc, !PT ;  /* 0x0000006e022c7812 */ /* 0x000fe400078efcff */
[----:B------:R-:W-:Y:S01]  /*b520*/  ISETP.GE.AND P5, PT, R25, UR5, PT ;  /* 0x0000000519007c0c */ /* 0x000fe2000bfa6270 */
[----:B------:R-:W-:Y:S01]  /*b530*/  IMAD.WIDE R24, R24, 0x4, R4 ;  /* 0x0000000418187825 */ /* 0x000fe200078e0204 */
[----:B------:R-:W-:Y:S02]  /*b540*/  SEL R12, R12, RZ, !P2 ;  /* 0x000000ff0c0c7207 */ /* 0x000fe40005000000 */
[----:B------:R-:W-:Y:S01]  /*b550*/  SEL R27, R27, RZ, !P2 ;  /* 0x000000ff1b1b7207 */ /* 0x000fe20005000000 */
[----:B------:R-:W-:Y:S01]  /*b560*/  IMAD R44, R44, c[0x0][0x188], RZ ;  /* 0x000062002c2c7a24 */ /* 0x000fe200078e02ff */
[----:B------:R-:W-:Y:S01]  /*b570*/  SEL R26, R26, RZ, !P2 ;  /* 0x000000ff1a1a7207 */ /* 0x000fe20005000000 */
[----:B------:R2:W-:Y:S01]  /*b580*/  LDGSTS.E [R11+0x19800], [R24.64], P4 ;  /* 0x19800000180b7fae */ /* 0x0005e2000a121846 */
[----:B------:R-:W-:-:S02]  /*b590*/  LOP3.LUT R33, R2, 0x6a, RZ, 0xfc, !PT ;  /* 0x0000006a02217812 */ /* 0x000fc400078efcff */
[----:B-1----:R-:W-:Y:S02]  /*b5a0*/  SEL R16, RZ, 0x4, P1 ;  /* 0x00000004ff107807 */ /* 0x002fe40000800000 */
[----:B------:R-:W-:Y:S02]  /*b5b0*/  ISETP.NE.U32.AND P3, PT, R12, RZ, PT ;  /* 0x000000ff0c00720c */ /* 0x000fe40003f65070 */
[----:B------:R-:W-:Y:S01]  /*b5c0*/  SEL R12, RZ, 0x4, P6 ;  /* 0x00000004ff0c7807 */ /* 0x000fe20003000000 */
[----:B------:R-:W-:Y:S01]  /*b5d0*/  IMAD R33, R33, c[0x0][0x188], RZ ;  /* 0x0000620021217a24 */ /* 0x000fe200078e02ff */
[----:B------:R-:W-:Y:S02]  /*b5e0*/  ISETP.NE.U32.AND P6, PT, R27, RZ, PT ;  /* 0x000000ff1b00720c */ /* 0x000fe40003fc5070 */
[----:B------:R-:W-:Y:S01]  /*b5f0*/  ISETP.NE.U32.AND P4, PT, R26, RZ, PT ;  /* 0x000000ff1a00720c */ /* 0x000fe20003f85070 */
[----:B------:R-:W-:Y:S01]  /*b600*/  IMAD.WIDE R26, R44, 0x4, R4 ;  /* 0x000000042c1a7825 */ /* 0x000fe200078e0204 */
[----:B------:R-:W-:-:S02]  /*b610*/  SEL R16, R16, RZ, !P2 ;  /* 0x000000ff10107207 */ /* 0x000fc40005000000 */
[----:B------:R-:W-:Y:S01]  /*b620*/  LOP3.LUT R44, R2, 0x76, RZ, 0xfc, !PT ;  /* 0x00000076022c7812 */ /* 0x000fe200078efcff */
[----:B--2---:R-:W-:Y:S01]  /*b630*/  IMAD.WIDE R24, R33, 0x4, R4 ;  /* 0x0000000421187825 */ /* 0x004fe200078e0204 */
[----:B------:R-:W-:Y:S02]  /*b640*/  ISETP.NE.U32.AND P1, PT, R16, RZ, PT ;  /* 0x000000ff1000720c */ /* 0x000fe40003f25070 */
[----:B------:R-:W-:Y:S01]  /*b650*/  SEL R32, RZ, 0x4, P5 ;  /* 0x00000004ff207807 */ /* 0x000fe20002800000 */
[----:B------:R-:W-:Y:S01]  /*b660*/  IMAD R44, R44, c[0x0][0x188], RZ ;  /* 0x000062002c2c7a24 */ /* 0x000fe200078e02ff */
[----:B------:R-:W-:Y:S01]  /*b670*/  LOP3.LUT R33, R2, 0x72, RZ, 0xfc, !PT ;  /* 0x0000007202217812 */ /* 0x000fe200078efcff */
[----:B------:R1:W-:Y:S01]  /*b680*/  LDGSTS.E [R11+0x1a800], [R24.64], P0 ;  /* 0x1a800000180b7fae */ /* 0x0003e20008121846 */
[----:B------:R-:W-:Y:S02]  /*b690*/  SEL R12, R12, RZ, !P2 ;  /* 0x000000ff0c0c7207 */ /* 0x000fe40005000000 */
[----:B------:R-:W-:Y:S01]  /*b6a0*/  SEL R32, R32, RZ, !P2 ;  /* 0x000000ff20207207 */ /* 0x000fe20005000000 */
[----:B------:R-:W-:Y:S01]  /*b6b0*/  IMAD R33, R33, c[0x0][0x188], RZ ;  /* 0x0000620021217a24 */ /* 0x000fe200078e02ff */
[----:B------:R-:W-:-:S02]  /*b6c0*/  LOP3.LUT R45, R2, 0x7a, RZ, 0xfc, !PT ;  /* 0x0000007a022d7812 */ /* 0x000fc400078efcff */
[----:B------:R-:W-:Y:S01]  /*b6d0*/  ISETP.NE.U32.AND P5, PT, R12, RZ, PT ;  /* 0x000000ff0c00720c */ /* 0x000fe20003fa5070 */
[----:B------:R2:W-:Y:S01]  /*b6e0*/  LDGSTS.E [R11+0x1b800], [R26.64], P1 ;  /* 0x1b8000001a0b7fae */ /* 0x0005e20008921846 */
[--C-:B-1----:R-:W-:Y:S01]  /*b6f0*/  IMAD.WIDE R24, R44, 0x4, R4.reuse ;  /* 0x000000042c187825 */ /* 0x102fe200078e0204 */
[----:B------:R-:W-:Y:S02]  /*b700*/  LOP3.LUT R44, R2, 0x7e, RZ, 0xfc, !PT ;  /* 0x0000007e022c7812 */ /* 0x000fe400078efcff */
[----:B------:R-:W-:Y:S01]  /*b710*/  ISETP.NE.U32.AND P2, PT, R32, RZ, PT ;  /* 0x000000ff2000720c */ /* 0x000fe20003f45070 */
[----:B------:R-:W-:-:S04]  /*b720*/  IMAD.WIDE R32, R33, 0x4, R4 ;  /* 0x0000000421207825 */ /* 0x000fc800078e0204 */
[----:B------:R-:W-:Y:S01]  /*b730*/  IMAD R45, R45, c[0x0][0x188], RZ ;  /* 0x000062002d2d7a24 */ /* 0x000fe200078e02ff */
[----:B------:R-:W-:Y:S01]  /*b740*/  HMMA.1688.F32.TF32 R16, R72, R34, R52 ;  /* 0x000000224810723c */ /* 0x000fe20000081034 */
[----:B------:R-:W-:Y:S01]  /*b750*/  IMAD R44, R44, c[0x0][0x188], RZ ;  /* 0x000062002c2c7a24 */ /* 0x000fe200078e02ff */
[----:B------:R1:W-:Y:S01]  /*b760*/  LDGSTS.E [R11+0x1c800], [R32.64], P3 ;  /* 0x1c800000200b7fae */ /* 0x0003e20009921846 */
[----:B--2---:R-:W-:-:S03]  /*b770*/  IMAD.WIDE R26, R45, 0x4, R4 ;  /* 0x000000042d1a7825 */ /* 0x004fc600078e0204 */
[----:B------:R2:W-:Y:S01]  /*b780*/  LDGSTS.E [R11+0x1d800], [R24.64], P6 ;  /* 0x1d800000180b7fae */ /* 0x0005e2000b121846 */
[----:B------:R-:W-:-:S03]  /*b790*/  IMAD.WIDE R34, R44, 0x4, R4 ;  /* 0x000000042c227825 */ /* 0x000fc600078e0204 */
[----:B------:R3:W-:Y:S01]  /*b7a0*/  LDGSTS.E [R11+0x1e800], [R26.64], P4 ;  /* 0x1e8000001a0b7fae */ /* 0x0007e2000a121846 */
[----:B-1---5:R-:W-:-:S03]  /*b7b0*/  IADD3 R32, P0, R3, R103, RZ ;  /* 0x0000006703207210 */ /* 0x022fc60007f1e0ff */
[----:B------:R1:W-:Y:S01]  /*b7c0*/  LDGSTS.E [R11+0x1f800], [R34.64], P5 ;  /* 0x1f800000220b7fae */ /* 0x0003e2000a921846 */
[C---:B--2---:R-:W-:Y:S01]  /*b7d0*/  IADD3 R24, P1, R3.reuse, R99, RZ ;  /* 0x0000006303187210 */ /* 0x044fe20007f3e0ff */
[----:B------:R-:W-:Y:S02]  /*b7e0*/  IMAD.X R33, R102, 0x1, R6, P0 ;  /* 0x0000000166217824 */ /* 0x000fe400000e0606 */
[----:B------:R-:W0:Y:S01]  /*b7f0*/  LDGDEPBAR ;  /* 0x00000000000079af */ /* 0x000e220000000000 */
[----:B---3--:R-:W-:Y:S01]  /*b800*/  IADD3 R26, P0, R3, R95, RZ ;  /* 0x0000005f031a7210 */ /* 0x008fe20007f1e0ff */
[----:B-1----:R-:W-:Y:S02]  /*b810*/  IMAD R11, R9, 0x8000, R124 ;  /* 0x00008000090b7824 */ /* 0x002fe400078e027c */
[--C-:B------:R-:W-:Y:S02]  /*b820*/  IMAD.X R25, R98, 0x1, R6.reuse, P1 ;  /* 0x0000000162197824 */ /* 0x100fe400008e0606 */
[----:B------:R-:W-:Y:S01]  /*b830*/  IMAD.X R27, R94, 0x1, R6, P0 ;  /* 0x000000015e1b7824 */ /* 0x000fe200000e0606 */
[----:B------:R1:W-:Y:S04]  /*b840*/  LDGSTS.E [R11+0x40000], [R32.64], P2 ;  /* 0x40000000200b7fae */ /* 0x0003e80009121846 */
[----:B------:R2:W-:Y:S04]  /*b850*/  LDGSTS.E [R11+0x41000], [R24.64], P2 ;  /* 0x41000000180b7fae */ /* 0x0005e80009121846 */
[----:B------:R3:W-:Y:S01]  /*b860*/  LDGSTS.E [R11+0x42000], [R26.64], P2 ;  /* 0x420000001a0b7fae */ /* 0x0007e20009121846 */
[----:B-1----:R-:W-:-:S02]  /*b870*/  IADD3 R32, P1, R3, R91, RZ ;  /* 0x0000005b03207210 */ /* 0x002fc40007f3e0ff */
[----:B--2---:R-:W-:-:S03]  /*b880*/  IADD3 R24, P0, R3, R87, RZ ;  /* 0x0000005703187210 */ /* 0x004fc60007f1e0ff */
[--C-:B------:R-:W-:Y:S01]  /*b890*/  IMAD.X R33, R90, 0x1, R6.reuse, P1 ;  /* 0x000000015a217824 */ /* 0x100fe200008e0606 */
[----:B---3--:R-:W-:Y:S01]  /*b8a0*/  IADD3 R26, P1, R3, R83, RZ ;  /* 0x00000053031a7210 */ /* 0x008fe20007f3e0ff */
[----:B------:R-:W-:-:S03]  /*b8b0*/  IMAD.X R25, R86, 0x1, R6, P0 ;  /* 0x0000000156197824 */ /* 0x000fc600000e0606 */
[----:B------:R1:W-:Y:S01]  /*b8c0*/  LDGSTS.E [R11+0x43000], [R32.64], P2 ;  /* 0x43000000200b7fae */ /* 0x0003e20009121846 */
[----:B------:R-:W-:-:S03]  /*b8d0*/  IMAD.X R27, R82, 0x1, R6, P1 ;  /* 0x00000001521b7824 */ /* 0x000fc600008e0606 */
[----:B------:R2:W-:Y:S01]  /*b8e0*/  LDGSTS.E [R11+0x44000], [R24.64], P2 ;  /* 0x44000000180b7fae */ /* 0x0005e20009121846 */
[----:B------:R-:W-:-:S03]  /*b8f0*/  LOP3.LUT R12, R124, 0x40, RZ, 0x3c, !PT ;  /* 0x000000407c0c7812 */ /* 0x000fc600078e3cff */
[----:B------:R3:W-:Y:S01]  /*b900*/  LDGSTS.E [R11+0x45000], [R26.64], P2 ;  /* 0x450000001a0b7fae */ /* 0x0007e20009121846 */
[C---:B-1----:R-:W-:Y:S02]  /*b910*/  IADD3 R32, P0, R3.reuse, R79, RZ ;  /* 0x0000004f03207210 */ /* 0x042fe40007f1e0ff */
[----:B--2---:R-:W-:-:S03]  /*b920*/  IADD3 R24, P1, R3, R15, RZ ;  /* 0x0000000f03187210 */ /* 0x004fc60007f3e0ff */
[--C-:B------:R-:W-:Y:S01]  /*b930*/  IMAD.X R33, R78, 0x1, R6.reuse, P0 ;  /* 0x000000014e217824 */ /* 0x100fe200000e0606 */
[----:B---3--:R-:W-:Y:S01]  /*b940*/  IADD3 R26, P0, R3, R101, RZ ;  /* 0x00000065031a7210 */ /* 0x008fe20007f1e0ff */
[----:B------:R-:W-:-:S03]  /*b950*/  IMAD.X R25, R14, 0x1, R6, P1 ;  /* 0x000000010e197824 */ /* 0x000fc600008e0606 */
[----:B------:R1:W-:Y:S01]  /*b960*/  LDGSTS.E [R11+0x46000], [R32.64], P2 ;  /* 0x46000000200b7fae */ /* 0x0003e20009121846 */
[----:B------:R-:W-:Y:S02]  /*b970*/  IMAD R12, R9, 0x8000, R12 ;  /* 0x00008000090c7824 */ /* 0x000fe400078e020c */
[----:B------:R-:W-:Y:S01]  /*b980*/  IMAD.X R27, R100, 0x1, R6, P0 ;  /* 0x00000001641b7824 */ /* 0x000fe200000e0606 */
[----:B------:R2:W-:Y:S04]  /*b990*/  LDGSTS.E [R11+0x47000], [R24.64], P2 ;  /* 0x47000000180b7fae */ /* 0x0005e80009121846 */
[----:B------:R3:W-:Y:S01]  /*b9a0*/  LDGSTS.E [R12+0x40800], [R26.64], P2 ;  /* 0x408000001a0c7fae */ /* 0x0007e20009121846 */
[C---:B-1----:R-:W-:Y:S02]  /*b9b0*/  IADD3 R32, P1, R3.reuse, R97, RZ ;  /* 0x0000006103207210 */ /* 0x042fe40007f3e0ff */
[----:B--2---:R-:W-:-:S03]  /*b9c0*/  IADD3 R24, P0, R3, R93, RZ ;  /* 0x0000005d03187210 */ /* 0x004fc60007f1e0ff */
[--C-:B------:R-:W-:Y:S01]  /*b9d0*/  IMAD.X R33, R96, 0x1, R6.reuse, P1 ;  /* 0x0000000160217824 */ /* 0x100fe200008e0606 */
[----:B---3--:R-:W-:Y:S01]  /*b9e0*/  IADD3 R26, P1, R3, R89, RZ ;  /* 0x00000059031a7210 */ /* 0x008fe20007f3e0ff */
[----:B------:R-:W-:-:S03]  /*b9f0*/  IMAD.X R25, R92, 0x1, R6, P0 ;  /* 0x000000015c197824 */ /* 0x000fc600000e0606 */
[----:B------:R1:W-:Y:S01]  /*ba00*/  LDGSTS.E [R12+0x41800], [R32.64], P2 ;  /* 0x41800000200c7fae */ /* 0x0003e20009121846 */
[----:B------:R-:W-:-:S03]  /*ba10*/  IMAD.X R27, R88, 0x1, R6, P1 ;  /* 0x00000001581b7824 */ /* 0x000fc600008e0606 */
[----:B------:R2:W-:Y:S01]  /*ba20*/  LDGSTS.E [R12+0x42800], [R24.64], P2 ;  /* 0x42800000180c7fae */ /* 0x0005e20009121846 */
[----:B------:R-:W-:-:S03]  /*ba30*/  IADD3 R34, P3, R3, R85, RZ ;  /* 0x0000005503227210 */ /* 0x000fc60007f7e0ff */
[----:B------:R3:W-:Y:S02]  /*ba40*/  LDGSTS.E [R12+0x43800], [R26.64], P2 ;  /* 0x438000001a0c7fae */ /* 0x0007e40009121846 */
[----:B------:R-:W-:Y:S01]  /*ba50*/  IMAD.X R35, R84, 0x1, R6, P3 ;  /* 0x0000000154237824 */ /* 0x000fe200018e0606 */
[C---:B-1----:R-:W-:Y:S01]  /*ba60*/  IADD3 R32, P3, R3.reuse, R13, RZ ;  /* 0x0000000d03207210 */ /* 0x042fe20007f7e0ff */
[----:B------:R-:W-:Y:S01]  /*ba70*/  IMAD.MOV.U32 R104, RZ, RZ, c[0x0][0x188] ;  /* 0x00006200ff687624 */ /* 0x000fe200078e00ff */
[----:B------:R-:W-:Y:S02]  /*ba80*/  UIADD3 UR4, UR4, 0x1, URZ ;  /* 0x0000000104047890 */ /* 0x000fe4000fffe03f */
[----:B------:R1:W-:Y:S01]  /*ba90*/  LDGSTS.E [R12+0x44800], [R34.64], P2 ;  /* 0x44800000220c7fae */ /* 0x0003e20009121846 */
[C---:B--2---:R-:W-:Y:S02]  /*baa0*/  IADD3 R24, P0, R3.reuse, R81, RZ ;  /* 0x0000005103187210 */ /* 0x044fe40007f1e0ff */
[----:B---3--:R-:W-:-:S03]  /*bab0*/  IADD3 R26, P1, R3, R77, RZ ;  /* 0x0000004d031a7210 */ /* 0x008fc60007f3e0ff */
[--C-:B------:R-:W-:Y:S02]  /*bac0*/  IMAD.X R25, R80, 0x1, R6.reuse, P0 ;  /* 0x0000000150197824 */ /* 0x100fe400000e0606 */
[--C-:B------:R-:W-:Y:S01]  /*bad0*/  IMAD.X R27, R76, 0x1, R6.reuse, P1 ;  /* 0x000000014c1b7824 */ /* 0x100fe200008e0606 */
[-C--:B------:R-:W-:Y:S01]  /*bae0*/  IADD3 R77, P1, R77, R106.reuse, RZ ;  /* 0x0000006a4d4d7210 */ /* 0x080fe20007f3e0ff */
[----:B------:R-:W-:Y:S01]  /*baf0*/  IMAD.X R33, R10, 0x1, R6, P3 ;  /* 0x000000010a217824 */ /* 0x000fe200018e0606 */
[----:B------:R1:W-:Y:S01]  /*bb00*/  LDGSTS.E [R12+0x45800], [R24.64], P2 ;  /* 0x45800000180c7fae */ /* 0x0003e20009121846 */
[----:B------:R-:W-:Y:S02]  /*bb10*/  IMAD.SHL.U32 R44, R104, 0x80, RZ ;  /* 0x00000080682c7824 */ /* 0x000fe400078e00ff */
[----:B------:R-:W-:Y:S01]  /*bb20*/  IMAD.X R76, R76, 0x1, R7, P1 ;  /* 0x000000014c4c7824 */ /* 0x000fe200008e0607 */
[----:B------:R-:W-:Y:S01]  /*bb30*/  IADD3 R91, P1, R91, R106, RZ ;  /* 0x0000006a5b5b7210 */ /* 0x000fe20007f3e0ff */
[----:B------:R1:W-:Y:S01]  /*bb40*/  LDGSTS.E [R12+0x46800], [R26.64], P2 ;  /* 0x468000001a0c7fae */ /* 0x0003e20009121846 */
[----:B------:R-:W-:-:S02]  /*bb50*/  LEA R105, P4, R44, R4, 0x2 ;  /* 0x000000042c697211 */ /* 0x000fc400078810ff */
[-C--:B------:R-:W-:Y:S01]  /*bb60*/  IADD3 R13, P3, R13, R106.reuse, RZ ;  /* 0x0000006a0d0d7210 */ /* 0x080fe20007f7e0ff */
[----:B------:R1:W-:Y:S01]  /*bb70*/  LDGSTS.E [R12+0x47800], [R32.64], P2 ;  /* 0x47800000200c7fae */ /* 0x0003e20009121846 */
[-C--:B------:R-:W-:Y:S01]  /*bb80*/  IADD3 R15, P2, R15, R106.reuse, RZ ;  /* 0x0000006a0f0f7210 */ /* 0x080fe20007f5e0ff */
[--C-:B------:R-:W-:Y:S01]  /*bb90*/  IMAD.X R90, R90, 0x1, R7.reuse, P1 ;  /* 0x000000015a5a7824 */ /* 0x100fe200008e0607 */
[----:B------:R-:W-:Y:S01]  /*bba0*/  ISETP.NE.U32.AND P1, PT, R108, UR4, PT ;  /* 0x000000046c007c0c */ /* 0x000fe2000bf25070 */
[----:B------:R-:W-:Y:S01]  /*bbb0*/  IMAD.X R104, R5, 0x1, R110, P4 ;  /* 0x0000000105687824 */ /* 0x000fe200020e066e */
[-C--:B------:R-:W-:Y:S01]  /*bbc0*/  IADD3 R79, P0, R79, R106.reuse, RZ ;  /* 0x0000006a4f4f7210 */ /* 0x080fe20007f1e0ff */
[--C-:B------:R-:W-:Y:S01]  /*bbd0*/  IMAD.X R10, R10, 0x1, R7.reuse, P3 ;  /* 0x000000010a0a7824 */ /* 0x100fe200018e0607 */
[-C--:B------:R-:W-:Y:S01]  /*bbe0*/  IADD3 R81, P4, R81, R106.reuse, RZ ;  /* 0x0000006a51517210 */ /* 0x080fe20007f9e0ff */
[--C-:B------:R-:W-:Y:S01]  /*bbf0*/  IMAD.X R14, R14, 0x1, R7.reuse, P2 ;  /* 0x000000010e0e7824 */ /* 0x100fe200010e0607 */
[-C--:B------:R-:W-:Y:S01]  /*bc00*/  IADD3 R83, P6, R83, R106.reuse, RZ ;  /* 0x0000006a53537210 */ /* 0x080fe20007fde0ff */
[----:B------:R-:W-:Y:S01]  /*bc10*/  HMMA.1688.F32.TF32 R40, R72, R42, R68 ;  /* 0x0000002a4828723c */ /* 0x000fe20000081044 */
[-C--:B------:R-:W-:Y:S01]  /*bc20*/  IADD3 R85, P5, R85, R106.reuse, RZ ;  /* 0x0000006a55557210 */ /* 0x080fe20007fbe0ff */
[----:B------:R-:W-:Y:S01]  /*bc30*/  UIADD3 UR5, UR5, -0x80, URZ ;  /* 0xffffff8005057890 */ /* 0x000fe2000fffe03f */
[-C--:B------:R-:W-:Y:S01]  /*bc40*/  IADD3 R87, P3, R87, R106.reuse, RZ ;  /* 0x0000006a57577210 */ /* 0x080fe20007f7e0ff */
[----:B------:R-:W0:Y:S01]  /*bc50*/  LDGDEPBAR ;  /* 0x00000000000079af */ /* 0x000e220000000000 */
[-C--:B------:R-:W-:Y:S01]  /*bc60*/  IADD3 R89, P2, R89, R106.reuse, RZ ;  /* 0x0000006a59597210 */ /* 0x080fe20007f5e0ff */
[--C-:B------:R-:W-:Y:S01]  /*bc70*/  IMAD.X R78, R78, 0x1, R7.reuse, P0 ;  /* 0x000000014e4e7824 */ /* 0x100fe200000e0607 */
        /* <DEDUP_REMOVED lines=10> */
[----:B------:R-:W-:Y:S01]  /*bd20*/  IADD3 R103, P2, R103, R106, RZ ;  /* 0x0000006a67677210 */ /* 0x000fe20007f5e0ff */
[----:B------:R-:W-:-:S02]  /*bd30*/  IMAD.X R92, R92, 0x1, R7, P0 ;  /* 0x000000015c5c7824 */ /* 0x000fc400000e0607 */
[--C-:B------:R-:W-:Y:S02]  /*bd40*/  IMAD.X R94, R94, 0x1, R7.reuse, P4 ;  /* 0x000000015e5e7824 */ /* 0x100fe400020e0607 */
[--C-:B------:R-:W-:Y:S02]  /*bd50*/  IMAD.X R96, R96, 0x1, R7.reuse, P6 ;  /* 0x0000000160607824 */ /* 0x100fe400030e0607 */
[--C-:B------:R-:W-:Y:S02]  /*bd60*/  IMAD.X R98, R98, 0x1, R7.reuse, P5 ;  /* 0x0000000162627824 */ /* 0x100fe400028e0607 */
[--C-:B------:R-:W-:Y:S02]  /*bd70*/  IMAD.X R100, R100, 0x1, R7.reuse, P3 ;  /* 0x0000000164647824 */ /* 0x100fe400018e0607 */
[----:B------:R-:W-:Y:S01]  /*bd80*/  IMAD.X R102, R102, 0x1, R7, P2 ;  /* 0x0000000166667824 */ /* 0x000fe200010e0607 */
[----:B-1----:R-:W-:Y:S01]  /*bd90*/  @!P1 CALL.REL.NOINC `(.L_x_0) ;  /* 0x0000001000009944 */ /* 0x002fe20003c00000 */
[----:B------:R-:W-:Y:S05]  /*bda0*/  BRA `(.L_x_1) ;  /* 0xffffc25000007947 */ /* 0x000fea000383ffff */
.L_x_0:
[----:B------:R-:W2:Y:S01]  /*bdb0*/  LDL.LU R32, [R1+0x12c] ;  /* 0x00012c0001207983 */ /* 0x000ea20000300800 */
[----:B------:R-:W-:-:S04]  /*bdc0*/  DEPBAR.LE SB0, 0x0 ;  /* 0x000080000000791a */ /* 0x000fc80000000000 */
[----:B------:R-:W1:Y:S01]  /*bdd0*/  S2R R33, SR_TID.X ;  /* 0x0000000000217919 */ /* 0x000e620000002100 */
[----:B------:R-:W-:Y:S01]  /*bde0*/  IMAD.MOV.U32 R12, RZ, RZ, R22 ;  /* 0x000000ffff0c7224 */ /* 0x000fe200078e0016 */
[----:B-----5:R-:W-:Y:S01]  /*bdf0*/  LOP3.LUT R0, R125, R2, RZ, 0xfc, !PT ;  /* 0x000000027d007212 */ /* 0x020fe200078efcff */
[----:B------:R-:W-:Y:S02]  /*be00*/  IMAD.MOV.U32 R13, RZ, RZ, R38 ;  /* 0x000000ffff0d7224 */ /* 0x000fe400078e0026 */
[----:B------:R-:W-:Y:S02]  /*be10*/  IMAD.MOV.U32 R14, RZ, RZ, R50 ;  /* 0x000000ffff0e7224 */ /* 0x000fe400078e0032 */
[----:B------:R-:W-:Y:S01]  /*be20*/  IMAD.MOV.U32 R15, RZ, RZ, R66 ;  /* 0x000000ffff0f7224 */ /* 0x000fe200078e0042 */
[----:B------:R-:W-:Y:S01]  /*be30*/  BAR.SYNC.DEFER_BLOCKING 0x0 ;  /* 0x0000000000007b1d */ /* 0x000fe20000010000 */
[----:B------:R-:W-:Y:S02]  /*be40*/  IMAD.MOV.U32 R7, RZ, RZ, R64 ;  /* 0x000000ffff077224 */ /* 0x000fe400078e0040 */
[----:B------:R-:W-:-:S02]  /*be50*/  IMAD.MOV.U32 R64, RZ, RZ, R23 ;  /* 0x000000ffff407224 */ /* 0x000fc400078e0017 */
[----:B------:R-:W-:Y:S02]  /*be60*/  IMAD.MOV.U32 R4, RZ, RZ, R20 ;  /* 0x000000ffff047224 */ /* 0x000fe400078e0014 */
[----:B------:R-:W-:Y:S02]  /*be70*/  IMAD.MOV.U32 R8, RZ, RZ, R21 ;  /* 0x000000ffff087224 */ /* 0x000fe400078e0015 */
[----:B------:R-:W-:Y:S02]  /*be80*/  IMAD.MOV.U32 R11, RZ, RZ, R65 ;  /* 0x000000ffff0b7224 */ /* 0x000fe400078e0041 */
[----:B------:R-:W-:Y:S02]  /*be90*/  IMAD.MOV.U32 R23, RZ, RZ, R16 ;  /* 0x000000ffff177224 */ /* 0x000fe400078e0010 */
[----:B------:R-:W-:Y:S02]  /*bea0*/  IMAD.MOV.U32 R27, RZ, RZ, R17 ;  /* 0x000000ffff1b7224 */ /* 0x000fe400078e0011 */
[----:B------:R-:W-:Y:S01]  /*beb0*/  IMAD.MOV.U32 R5, RZ, RZ, R36 ;  /* 0x000000ffff057224 */ /* 0x000fe200078e0024 */
[----:B-1----:R-:W-:Y:S01]  /*bec0*/  LOP3.LUT R34, R33, 0x1ff, RZ, 0xc0, !PT ;  /* 0x000001ff21227812 */ /* 0x002fe200078ec0ff */
[----:B------:R-:W-:-:S02]  /*bed0*/  IMAD.MOV.U32 R6, RZ, RZ, R48 ;  /* 0x000000ffff067224 */ /* 0x000fc400078e0030 */
[----:B------:R-:W-:Y:S02]  /*bee0*/  IMAD.MOV.U32 R9, RZ, RZ, R37 ;  /* 0x000000ffff097224 */ /* 0x000fe400078e0025 */
[----:B------:R-:W-:Y:S02]  /*bef0*/  IMAD.MOV.U32 R10, RZ, RZ, R49 ;  /* 0x000000ffff0a7224 */ /* 0x000fe400078e0031 */
[----:B------:R-:W-:Y:S01]  /*bf00*/  IMAD.MOV.U32 R65, RZ, RZ, R39 ;  /* 0x000000ffff417224 */ /* 0x000fe200078e0027 */
[----:B------:R1:W-:Y:S01]  /*bf10*/  STS.128 [R123+0x80], R12 ;  /* 0x0000800c7b007388 */ /* 0x0003e20000000c00 */
[----:B------:R-:W-:Y:S02]  /*bf20*/  IMAD.MOV.U32 R66, RZ, RZ, R51 ;  /* 0x000000ffff427224 */ /* 0x000fe400078e0033 */
[----:B------:R-:W-:Y:S01]  /*bf30*/  IMAD.MOV.U32 R20, RZ, RZ, R56 ;  /* 0x000000ffff147224 */ /* 0x000fe200078e0038 */
[----:B------:R-:W-:Y:S01]  /*bf40*/  STS.128 [R123], R4 ;  /* 0x000000047b007388 */ /* 0x000fe20000000c00 */
[----:B------:R-:W-:-:S02]  /*bf50*/  IMAD.MOV.U32 R21, RZ, RZ, R40 ;  /* 0x000000ffff157224 */ /* 0x000fc400078e0028 */
[----:B------:R-:W-:Y:S01]  /*bf60*/  IMAD.MOV.U32 R22, RZ, RZ, R28 ;  /* 0x000000ffff167224 */ /* 0x000fe200078e001c */
[----:B------:R-:W-:Y:S01]  /*bf70*/  STS.128 [R123+0x1000], R8 ;  /* 0x001000087b007388 */ /* 0x000fe20000000c00 */
[----:B------:R-:W-:Y:S01]  /*bf80*/  IMAD.MOV.U32 R24, RZ, RZ, R57 ;  /* 0x000000ffff187224 */ /* 0x000fe200078e0039 */
[C-C-:B------:R-:W-:Y:S01]  /*bf90*/  LOP3.LUT R28, R125.reuse, 0x8, R2.reuse, 0xfe, !PT ;  /* 0x000000087d1c7812 */ /* 0x140fe200078efe02 */
[----:B------:R-:W-:Y:S01]  /*bfa0*/  IMAD.MOV.U32 R25, RZ, RZ, R41 ;  /* 0x000000ffff197224 */ /* 0x000fe200078e0029 */
[----:B------:R-:W-:Y:S01]  /*bfb0*/  STS.128 [R123+0x1080], R64 ;  /* 0x001080407b007388 */ /* 0x000fe20000000c00 */
[----:B------:R-:W-:Y:S01]  /*bfc0*/  IMAD.MOV.U32 R26, RZ, RZ, R29 ;  /* 0x000000ffff1a7224 */ /* 0x000fe200078e001d */
[----:B------:R-:W-:Y:S01]  /*bfd0*/  LOP3.LUT R29, R125, 0x2, R2, 0xfe, !PT ;  /* 0x000000027d1d7812 */ /* 0x000fe200078efe02 */
[----:B------:R-:W-:Y:S01]  /*bfe0*/  IMAD.MOV.U32 R16, RZ, RZ, R59 ;  /* 0x000000ffff107224 */ /* 0x000fe200078e003b */
[----:B------:R-:W-:Y:S01]  /*bff0*/  STS.128 [R123+0x800], R20 ;  /* 0x000800147b007388 */ /* 0x000fe20000000c00 */
[----:B-1----:R-:W-:-:S02]  /*c000*/  IMAD.MOV.U32 R15, RZ, RZ, R18 ;  /* 0x000000ffff0f7224 */ /* 0x002fc400078e0012 */
[----:B------:R-:W-:Y:S01]  /*c010*/  IMAD.MOV.U32 R12, RZ, RZ, R58 ;  /* 0x000000ffff0c7224 */ /* 0x000fe200078e003a */
[----:B------:R1:W-:Y:S01]  /*c020*/  STS.128 [R123+0x1800], R24 ;  /* 0x001800187b007388 */ /* 0x0003e20000000c00 */
[----:B------:R-:W-:Y:S02]  /*c030*/  IMAD.MOV.U32 R13, RZ, RZ, R42 ;  /* 0x000000ffff0d7224 */ /* 0x000fe400078e002a */
[----:B------:R-:W-:Y:S02]  /*c040*/  IMAD.MOV.U32 R14, RZ, RZ, R30 ;  /* 0x000000ffff0e7224 */ /* 0x000fe400078e001e */
[----:B------:R-:W-:Y:S02]  /*c050*/  IMAD.MOV.U32 R17, RZ, RZ, R43 ;  /* 0x000000ffff117224 */ /* 0x000fe400078e002b */
[----:B------:R-:W-:Y:S01]  /*c060*/  IMAD.MOV.U32 R18, RZ, RZ, R31 ;  /* 0x000000ffff127224 */ /* 0x000fe200078e001f */
[----:B------:R-:W-:Y:S01]  /*c070*/  STS.128 [R123+0x880], R12 ;  /* 0x0008800c7b007388 */ /* 0x000fe20000000c00 */
[----:B------:R-:W-:-:S03]  /*c080*/  IMAD.SHL.U32 R33, R33, 0x2000, RZ ;  /* 0x0000200021217824 */ /* 0x000fc600078e00ff */
[----:B------:R-:W-:Y:S02]  /*c090*/  STS.128 [R123+0x1880], R16 ;  /* 0x001880107b007388 */ /* 0x000fe40000000c00 */
[----:B------:R-:W-:Y:S01]  /*c0a0*/  LOP3.LUT R33, R33, 0xc000, RZ, 0xc0, !PT ;  /* 0x0000c00021217812 */ /* 0x000fe200078ec0ff */
[----:B-1----:R-:W-:Y:S01]  /*c0b0*/  IMAD R25, R0, c[0x0][0x198], RZ ;  /* 0x0000660000197a24 */ /* 0x002fe200078e02ff */
[----:B------:R-:W-:-:S03]  /*c0c0*/  LOP3.LUT R27, R125, 0x4, R2, 0xfe, !PT ;  /* 0x000000047d1b7812 */ /* 0x000fc600078efe02 */
[----:B------:R-:W-:Y:S01]  /*c0d0*/  IMAD R33, R34, 0x10, R33 ;  /* 0x0000001022217824 */ /* 0x000fe200078e0221 */
[----:B------:R-:W-:Y:S01]  /*c0e0*/  BAR.SYNC.DEFER_BLOCKING 0x0 ;  /* 0x0000000000007b1d */ /* 0x000fe20000010000 */
[----:B------:R-:W-:Y:S01]  /*c0f0*/  LOP3.LUT R26, R125, 0x6, R2, 0xfe, !PT ;  /* 0x000000067d1a7812 */ /* 0x000fe200078efe02 */
[----:B------:R-:W-:Y:S02]  /*c100*/  IMAD R39, R27, c[0x0][0x198], RZ ;  /* 0x000066001b277a24 */ /* 0x000fe400078e02ff */
[C---:B------:R-:W-:Y:S02]  /*c110*/  LOP3.LUT R44, R33.reuse, 0x20, RZ, 0x3c, !PT ;  /* 0x00000020212c7812 */ /* 0x040fe400078e3cff */
[----:B------:R-:W-:Y:S01]  /*c120*/  LOP3.LUT R30, R33, 0x60, RZ, 0x3c, !PT ;  /* 0x00000060211e7812 */ /* 0x000fe200078e3cff */
[----:B------:R-:W-:Y:S01]  /*c130*/  IMAD R41, R26, c[0x0][0x198], RZ ;  /* 0x000066001a297a24 */ /* 0x000fe200078e02ff */
[----:B------:R-:W1:Y:S04]  /*c140*/  LDS.128 R4, [R33] ;  /* 0x0000000021047984 */ /* 0x000e680000000c00 */
[----:B------:R-:W3:Y:S04]  /*c150*/  LDS.128 R16, [R44] ;  /* 0x000000002c107984 */ /* 0x000ee80000000c00 */
[----:B------:R-:W-:Y:S01]  /*c160*/  LDS.128 R20, [R33+0x2000] ;  /* 0x0020000021147984 */ /* 0x000fe20000000c00 */
[C---:B--2---:R-:W-:Y:S01]  /*c170*/  IMAD R8, R32.reuse, c[0x0][0x194], RZ ;  /* 0x0000650020087a24 */ /* 0x044fe200078e02ff */
[----:B------:R-:W-:-:S02]  /*c180*/  ISETP.GE.AND P0, PT, R32, c[0x0][0x178], PT ;  /* 0x00005e0020007a0c */ /* 0x000fc40003f06270 */
[----:B------:R-:W-:Y:S02]  /*c190*/  LOP3.LUT R32, R33, 0x40, RZ, 0x3c, !PT ;  /* 0x0000004021207812 */ /* 0x000fe400078e3cff */
[----:B------:R-:W-:Y:S02]  /*c1a0*/  LEA R3, P2, R8, c[0x0][0x170], 0x2 ;  /* 0x00005c0008037a11 */ /* 0x000fe400078410ff */
[----:B------:R-:W-:Y:S01]  /*c1b0*/  ISETP.LT.AND P1, PT, R0, c[0x0][0x17c], !P0 ;  /* 0x00005f0000007a0c */ /* 0x000fe20004721270 */
[----:B------:R-:W2:Y:S01]  /*c1c0*/  LDS.128 R12, [R32] ;  /* 0x00000000200c7984 */ /* 0x000ea20000000c00 */
[----:B------:R-:W-:Y:S02]  /*c1d0*/  LEA.HI.X.SX32 R0, R8, c[0x0][0x174], 0x2, P2 ;  /* 0x00005d0008007a11 */ /* 0x000fe400010f16ff */
[----:B------:R-:W-:Y:S01]  /*c1e0*/  LEA R24, P2, R25, R3, 0x2 ;  /* 0x0000000319187211 */ /* 0x000fe200078410ff */
[----:B------:R-:W4:Y:S01]  /*c1f0*/  LDS.128 R8, [R30] ;  /* 0x000000001e087984 */ /* 0x000f220000000c00 */
[C---:B------:R-:W-:Y:S01]  /*c200*/  ISETP.LT.AND P4, PT, R29.reuse, c[0x0][0x17c], !P0 ;  /* 0x00005f001d007a0c */ /* 0x040fe20004781270 */
[----:B------:R-:W-:Y:S01]  /*c210*/  IMAD R29, R29, c[0x0][0x198], RZ ;  /* 0x000066001d1d7a24 */ /* 0x000fe200078e02ff */
[----:B------:R-:W-:Y:S01]  /*c220*/  LEA.HI.X.SX32 R25, R25, R0, 0x2, P2 ;  /* 0x0000000019197211 */ /* 0x000fe200010f16ff */
[----:B------:R-:W-:Y:S01]  /*c230*/  LDS.128 R32, [R32+0x2000] ;  /* 0x0020000020207984 */ /* 0x000fe20000000c00 */
[----:B------:R-:W-:-:S02]  /*c240*/  ISETP.LT.AND P3, PT, R27, c[0x0][0x17c], !P0 ;  /* 0x00005f001b007a0c */ /* 0x000fc40004761270 */
[----:B------:R-:W-:Y:S01]  /*c250*/  ISETP.LT.AND P2, PT, R26, c[0x0][0x17c], !P0 ;  /* 0x00005f001a007a0c */ /* 0x000fe20004741270 */
[----:B-1----:R1:W-:Y:S01]  /*c260*/  @P1 STG.E [R24.64], R4 ;  /* 0x0000000418001986 */ /* 0x0023e2000c101906 */
[CC--:B------:R-:W-:Y:S02]  /*c270*/  LEA R36, P6, R29.reuse, R3.reuse, 0x2 ;  /* 0x000000031d247211 */ /* 0x0c0fe400078c10ff */
[C---:B------:R-:W-:Y:S01]  /*c280*/  ISETP.LT.AND P1, PT, R28.reuse, c[0x0][0x17c], !P0 ;  /* 0x00005f001c007a0c */ /* 0x040fe20004721270 */
[----:B------:R1:W4:Y:S01]  /*c290*/  LDS.128 R24, [R44+0x2000] ;  /* 0x002000002c187984 */ /* 0x0003220000000c00 */
[-C--:B------:R-:W-:Y:S02]  /*c2a0*/  LEA.HI.X.SX32 R37, R29, R0.reuse, 0x2, P6 ;  /* 0x000000001d257211 */ /* 0x080fe400030f16ff */
[-C--:B------:R-:W-:Y:S02]  /*c2b0*/  LEA R38, P5, R39, R3.reuse, 0x2 ;  /* 0x0000000327267211 */ /* 0x080fe400078a10ff */
[----:B------:R-:W-:Y:S01]  /*c2c0*/  LEA R40, P6, R41, R3, 0x2 ;  /* 0x0000000329287211 */ /* 0x000fe200078c10ff */
[----:B---3--:R3:W-:Y:S01]  /*c2d0*/  @P4 STG.E [R36.64], R16 ;  /* 0x0000001024004986 */ /* 0x0087e2000c101906 */
[-C--:B------:R-:W-:Y:S01]  /*c2e0*/  LEA.HI.X.SX32 R39, R39, R0.reuse, 0x2, P5 ;  /* 0x0000000027277211 */ /* 0x080fe200028f16ff */
[----:B-1----:R-:W-:Y:S01]  /*c2f0*/  IMAD R4, R28, c[0x0][0x198], RZ ;  /* 0x000066001c047a24 */ /* 0x002fe200078e02ff */
[----:B------:R-:W-:Y:S01]  /*c300*/  LOP3.LUT R44, R125, 0xa, R2, 0xfe, !PT ;  /* 0x0000000a7d2c7812 */ /* 0x000fe200078efe02 */
[----:B------:R-:W1:Y:S01]  /*c310*/  LDS.128 R28, [R30+0x2000] ;  /* 0x002000001e1c7984 */ /* 0x000e620000000c00 */
[----:B------:R-:W-:-:S02]  /*c320*/  LEA.HI.X.SX32 R41, R41, R0, 0x2, P6 ;  /* 0x0000000029297211 */ /* 0x000fc400030f16ff */
[----:B------:R-:W-:Y:S01]  /*c330*/  LEA R42, P5, R4, R3, 0x2 ;  /* 0x00000003042a7211 */ /* 0x000fe200078a10ff */
[----:B------:R-:W-:-:S03]  /*c340*/  IMAD R45, R44, c[0x0][0x198], RZ ;  /* 0x000066002c2d7a24 */ /* 0x000fc600078e02ff */
[----:B------:R-:W-:Y:S02]  /*c350*/  LEA.HI.X.SX32 R43, R4, R0, 0x2, P5 ;  /* 0x00000000042b7211 */ /* 0x000fe400028f16ff */
[C-C-:B------:R-:W-:Y:S01]  /*c360*/  LOP3.LUT R4, R125.reuse, 0xc, R2.reuse, 0xfe, !PT ;  /* 0x0000000c7d047812 */ /* 0x140fe200078efe02 */
[----:B--2---:R2:W-:Y:S03]  /*c370*/  @P3 STG.E [R38.64], R12 ;  /* 0x0000000c26003986 */ /* 0x0045e6000c101906 */
[C---:B------:R-:W-:Y:S01]  /*c380*/  ISETP.LT.AND P3, PT, R4.reuse, c[0x0][0x17c], !P0 ;  /* 0x00005f0004007a0c */ /* 0x040fe20004761270 */
[----:B---3--:R-:W-:Y:S01]  /*c390*/  IMAD R16, R4, c[0x0][0x198], RZ ;  /* 0x0000660004107a24 */ /* 0x008fe200078e02ff */
[----:B------:R-:W-:Y:S01]  /*c3a0*/  LOP3.LUT R4, R125, 0x10, R2, 0xfe, !PT ;  /* 0x000000107d047812 */ /* 0x000fe200078efe02 */
[----:B----4-:R3:W-:Y:S01]  /*c3b0*/  @P2 STG.E [R40.64], R8 ;  /* 0x0000000828002986 */ /* 0x0107e2000c101906 */
[----:B------:R-:W-:-:S02]  /*c3c0*/  ISETP.LT.AND P2, PT, R44, c[0x0][0x17c], !P0 ;  /* 0x00005f002c007a0c */ /* 0x000fc40004741270 */
[----:B------:R-:W-:Y:S01]  /*c3d0*/  LOP3.LUT R44, R125, 0xe, R2, 0xfe, !PT ;  /* 0x0000000e7d2c7812 */ /* 0x000fe200078efe02 */
[----:B------:R4:W-:Y:S01]  /*c3e0*/  @P1 STG.E [R42.64], R20 ;  /* 0x000000142a001986 */ /* 0x0009e2000c101906 */
[CC--:B------:R-:W-:Y:S02]  /*c3f0*/  LEA R36, P1, R45.reuse, R3.reuse, 0x2 ;  /* 0x000000032d247211 */ /* 0x0c0fe400078210ff */
[C---:B------:R-:W-:Y:S01]  /*c400*/  ISETP.LT.AND P4, PT, R44.reuse, c[0x0][0x17c], !P0 ;  /* 0x00005f002c007a0c */ /* 0x040fe20004781270 */
[----:B------:R-:W-:Y:S01]  /*c410*/  IMAD R44, R44, c[0x0][0x198], RZ ;  /* 0x000066002c2c7a24 */ /* 0x000fe200078e02ff */
[----:B------:R-:W-:Y:S02]  /*c420*/  LEA.HI.X.SX32 R37, R45, R0, 0x2, P1 ;  /* 0x000000002d257211 */ /* 0x000fe400008f16ff */
[C---:B------:R-:W-:Y:S01]  /*c430*/  ISETP.LT.AND P1, PT, R4.reuse, c[0x0][0x17c], !P0 ;  /* 0x00005f0004007a0c */ /* 0x040fe20004721270 */
[----:B------:R-:W-:Y:S01]  /*c440*/  IMAD R4, R4, c[0x0][0x198], RZ ;  /* 0x0000660004047a24 */ /* 0x000fe200078e02ff */
[-C--:B--2---:R-:W-:Y:S01]  /*c450*/  LEA R38, P5, R16, R3.reuse, 0x2 ;  /* 0x0000000310267211 */ /* 0x084fe200078a10ff */
[----:B------:R2:W-:Y:S01]  /*c460*/  @P2 STG.E [R36.64], R24 ;  /* 0x0000001824002986 */ /* 0x0005e2000c101906 */
[----:B---3--:R-:W-:-:S02]  /*c470*/  LEA R40, P6, R44, R3, 0x2 ;  /* 0x000000032c287211 */ /* 0x008fc400078c10ff */
[----:B----4-:R-:W-:Y:S02]  /*c480*/  LEA R42, P2, R4, R3, 0x2 ;  /* 0x00000003042a7211 */ /* 0x010fe400078410ff */
[C-C-:B------:R-:W-:Y:S02]  /*c490*/  LOP3.LUT R8, R125.reuse, 0x12, R2.reuse, 0xfe, !PT ;  /* 0x000000127d087812 */ /* 0x140fe400078efe02 */
[-C--:B------:R-:W-:Y:S02]  /*c4a0*/  LEA.HI.X.SX32 R39, R16, R0.reuse, 0x2, P5 ;  /* 0x0000000010277211 */ /* 0x080fe400028f16ff */
[-C--:B------:R-:W-:Y:S01]  /*c4b0*/  LEA.HI.X.SX32 R41, R44, R0.reuse, 0x2, P6 ;  /* 0x000000002c297211 */ /* 0x080fe200030f16ff */
[----:B------:R-:W-:Y:S01]  /*c4c0*/  IMAD R12, R8, c[0x0][0x198], RZ ;  /* 0x00006600080c7a24 */ /* 0x000fe200078e02ff */
[----:B------:R-:W-:Y:S01]  /*c4d0*/  LEA.HI.X.SX32 R43, R4, R0, 0x2, P2 ;  /* 0x00000000042b7211 */ /* 0x000fe200010f16ff */
[----:B------:R3:W-:Y:S01]  /*c4e0*/  @P3 STG.E [R38.64], R32 ;  /* 0x0000002026003986 */ /* 0x0007e2000c101906 */
[----:B------:R-:W-:-:S02]  /*c4f0*/  LOP3.LUT R4, R125, 0x14, R2, 0xfe, !PT ;  /* 0x000000147d047812 */ /* 0x000fc400078efe02 */
[----:B------:R-:W-:Y:S01]  /*c500*/  ISETP.LT.AND P2, PT, R8, c[0x0][0x17c], !P0 ;  /* 0x00005f0008007a0c */ /* 0x000fe20004741270 */
[----:B-1----:R1:W-:Y:S01]  /*c510*/  @P4 STG.E [R40.64], R28 ;  /* 0x0000001c28004986 */ /* 0x0023e2000c101906 */
[C-C-:B------:R-:W-:Y:S01]  /*c520*/  LOP3.LUT R8, R125.reuse, 0x16, R2.reuse, 0xfe, !PT ;  /* 0x000000167d087812 */ /* 0x140fe200078efe02 */
[C---:B------:R-:W-:Y:S01]  /*c530*/  IMAD R16, R4.reuse, c[0x0][0x198], RZ ;  /* 0x0000660004107a24 */ /* 0x040fe200078e02ff */
[----:B------:R-:W-:Y:S01]  /*c540*/  ISETP.LT.AND P3, PT, R4, c[0x0][0x17c], !P0 ;  /* 0x00005f0004007a0c */ /* 0x000fe20004761270 */
[----:B------:R4:W-:Y:S01]  /*c550*/  @P1 STG.E [R42.64], R5 ;  /* 0x000000052a001986 */ /* 0x0009e2000c101906 */
[----:B------:R-:W-:Y:S02]  /*c560*/  LOP3.LUT R4, R125, 0x18, R2, 0xfe, !PT ;  /* 0x000000187d047812 */ /* 0x000fe400078efe02 */
[----:B--2---:R-:W-:Y:S02]  /*c570*/  LEA R36, P1, R12, R3, 0x2 ;  /* 0x000000030c247211 */ /* 0x004fe400078210ff */
[C---:B------:R-:W-:Y:S01]  /*c580*/  ISETP.LT.AND P4, PT, R8.reuse, c[0x0][0x17c], !P0 ;  /* 0x00005f0008007a0c */ /* 0x040fe20004781270 */
[----:B------:R-:W-:Y:S01]  /*c590*/  IMAD R8, R8, c[0x0][0x198], RZ ;  /* 0x0000660008087a24 */ /* 0x000fe200078e02ff */
[----:B------:R-:W-:Y:S01]  /*c5a0*/  LEA.HI.X.SX32 R37, R12, R0, 0x2, P1 ;  /* 0x000000000c257211 */ /* 0x000fe200008f16ff */
[C---:B------:R-:W-:Y:S01]  /*c5b0*/  IMAD R20, R4.reuse, c[0x0][0x198], RZ ;  /* 0x0000660004147a24 */ /* 0x040fe200078e02ff */
[----:B------:R-:W-:-:S02]  /*c5c0*/  ISETP.LT.AND P1, PT, R4, c[0x0][0x17c], !P0 ;  /* 0x00005f0004007a0c */ /* 0x000fc40004721270 */
[-C--:B---3--:R-:W-:Y:S01]  /*c5d0*/  LEA R38, P5, R16, R3.reuse, 0x2 ;  /* 0x0000000310267211 */ /* 0x088fe200078a10ff */
[----:B------:R2:W-:Y:S01]  /*c5e0*/  @P2 STG.E [R36.64], R17 ;  /* 0x0000001124002986 */ /* 0x0005e2000c101906 */
[-C--:B------:R-:W-:Y:S02]  /*c5f0*/  LEA R4, P6, R8, R3.reuse, 0x2 ;  /* 0x0000000308047211 */ /* 0x080fe400078c10ff */
[----:B-1----:R-:W-:Y:S02]  /*c600*/  LEA R40, P2, R20, R3, 0x2 ;  /* 0x0000000314287211 */ /* 0x002fe400078410ff */
[----:B------:R-:W-:Y:S02]  /*c610*/  LOP3.LUT R12, R125, 0x1a, R2, 0xfe, !PT ;  /* 0x0000001a7d0c7812 */ /* 0x000fe400078efe02 */
[-C--:B------:R-:W-:Y:S02]  /*c620*/  LEA.HI.X.SX32 R39, R16, R0.reuse, 0x2, P5 ;  /* 0x0000000010277211 */ /* 0x080fe400028f16ff */
[----:B----4-:R-:W-:-:S02]  /*c630*/  LEA.HI.X.SX32 R5, R8, R0, 0x2, P6 ;  /* 0x0000000008057211 */ /* 0x010fc400030f16ff */
[----:B------:R-:W-:Y:S01]  /*c640*/  LEA.HI.X.SX32 R41, R20, R0, 0x2, P2 ;  /* 0x0000000014297211 */ /* 0x000fe200010f16ff */
[C---:B------:R-:W-:Y:S01]  /*c650*/  IMAD R20, R12.reuse, c[0x0][0x198], RZ ;  /* 0x000066000c147a24 */ /* 0x040fe200078e02ff */
[C-C-:B------:R-:W-:Y:S01]  /*c660*/  LOP3.LUT R8, R125.reuse, 0x1c, R2.reuse, 0xfe, !PT ;  /* 0x0000001c7d087812 */ /* 0x140fe200078efe02 */
[----:B------:R1:W-:Y:S01]  /*c670*/  @P3 STG.E [R38.64], R13 ;  /* 0x0000000d26003986 */ /* 0x0003e2000c101906 */
[----:B------:R-:W-:Y:S02]  /*c680*/  ISETP.LT.AND P2, PT, R12, c[0x0][0x17c], !P0 ;  /* 0x00005f000c007a0c */ /* 0x000fe40004741270 */
[----:B------:R-:W-:Y:S01]  /*c690*/  LOP3.LUT R16, R125, 0x1e, R2, 0xfe, !PT ;  /* 0x0000001e7d107812 */ /* 0x000fe200078efe02 */
[----:B------:R3:W-:Y:S01]  /*c6a0*/  @P4 STG.E [R4.64], R9 ;  /* 0x0000000904004986 */ /* 0x0007e2000c101906 */
[----:B--2---:R-:W-:Y:S01]  /*c6b0*/  IMAD R17, R8, c[0x0][0x198], RZ ;  /* 0x0000660008117a24 */ /* 0x004fe200078e02ff */
[----:B------:R-:W-:Y:S02]  /*c6c0*/  LEA R12, P5, R20, R3, 0x2 ;  /* 0x00000003140c7211 */ /* 0x000fe400078a10ff */
[----:B------:R2:W-:Y:S01]  /*c6d0*/  @P1 STG.E [R40.64], R21 ;  /* 0x0000001528001986 */ /* 0x0005e2000c101906 */
[----:B------:R-:W-:-:S02]  /*c6e0*/  ISETP.LT.AND P1, PT, R8, c[0x0][0x17c], !P0 ;  /* 0x00005f0008007a0c */ /* 0x000fc40004721270 */
[C-C-:B------:R-:W-:Y:S02]  /*c6f0*/  LOP3.LUT R8, R125.reuse, 0x20, R2.reuse, 0xfe, !PT ;  /* 0x000000207d087812 */ /* 0x140fe400078efe02 */
[-C--:B-1----:R-:W-:Y:S02]  /*c700*/  LEA.HI.X.SX32 R13, R20, R0.reuse, 0x2, P5 ;  /* 0x00000000140d7211 */ /* 0x082fe400028f16ff */
[----:B------:R-:W-:Y:S01]  /*c710*/  LOP3.LUT R20, R125, 0x22, R2, 0xfe, !PT ;  /* 0x000000227d147812 */ /* 0x000fe200078efe02 */
[C---:B---3--:R-:W-:Y:S01]  /*c720*/  IMAD R9, R16.reuse, c[0x0][0x198], RZ ;  /* 0x0000660010097a24 */ /* 0x048fe200078e02ff */
[C---:B------:R-:W-:Y:S01]  /*c730*/  LEA R4, P4, R17.reuse, R3, 0x2 ;  /* 0x0000000311047211 */ /* 0x040fe200078810ff */
[----:B------:R1:W-:Y:S01]  /*c740*/  @P2 STG.E [R12.64], R25 ;  /* 0x000000190c002986 */ /* 0x0003e2000c101906 */
[----:B------:R-:W-:Y:S01]  /*c750*/  ISETP.LT.AND P3, PT, R16, c[0x0][0x17c], !P0 ;  /* 0x00005f0010007a0c */ /* 0x000fe20004761270 */
[C---:B--2---:R-:W-:Y:S01]  /*c760*/  IMAD R21, R8.reuse, c[0x0][0x198], RZ ;  /* 0x0000660008157a24 */ /* 0x044fe200078e02ff */
[----:B------:R-:W-:Y:S01]  /*c770*/  ISETP.LT.AND P5, PT, R8, c[0x0][0x17c], !P0 ;  /* 0x00005f0008007a0c */ /* 0x000fe200047a1270 */
[----:B------:R-:W-:Y:S01]  /*c780*/  IMAD R24, R20, c[0x0][0x198], RZ ;  /* 0x0000660014187a24 */ /* 0x000fe200078e02ff */
[----:B------:R-:W-:-:S02]  /*c790*/  LEA.HI.X.SX32 R5, R17, R0, 0x2, P4 ;  /* 0x0000000011057211 */ /* 0x000fc400020f16ff */
[-C--:B------:R-:W-:Y:S02]  /*c7a0*/  LEA R8, P6, R9, R3.reuse, 0x2 ;  /* 0x0000000309087211 */ /* 0x080fe400078c10ff */
[----:B------:R-:W-:Y:S01]  /*c7b0*/  LEA R16, P2, R21, R3, 0x2 ;  /* 0x0000000315107211 */ /* 0x000fe200078410ff */
[----:B------:R2:W-:Y:S01]  /*c7c0*/  @P1 STG.E [R4.64], R33 ;  /* 0x0000002104001986 */ /* 0x0005e2000c101906 */
[----:B------:R-:W-:Y:S02]  /*c7d0*/  ISETP.LT.AND P4, PT, R20, c[0x0][0x17c], !P0 ;  /* 0x00005f0014007a0c */ /* 0x000fe40004781270 */
[----:B-1----:R-:W-:Y:S02]  /*c7e0*/  LOP3.LUT R13, R125, 0x24, R2, 0xfe, !PT ;  /* 0x000000247d0d7812 */ /* 0x002fe400078efe02 */
[-C--:B------:R-:W-:Y:S02]  /*c7f0*/  LEA.HI.X.SX32 R9, R9, R0.reuse, 0x2, P6 ;  /* 0x0000000009097211 */ /* 0x080fe400030f16ff */
[----:B------:R-:W-:-:S02]  /*c800*/  LEA.HI.X.SX32 R17, R21, R0, 0x2, P2 ;  /* 0x0000000015117211 */ /* 0x000fc400010f16ff */
[CC--:B------:R-:W-:Y:S01]  /*c810*/  LEA R12, P2, R24.reuse, R3.reuse, 0x2 ;  /* 0x00000003180c7211 */ /* 0x0c0fe200078410ff */
[----:B------:R1:W-:Y:S01]  /*c820*/  @P3 STG.E [R8.64], R29 ;  /* 0x0000001d08003986 */ /* 0x0003e2000c101906 */
[C---:B------:R-:W-:Y:S01]  /*c830*/  ISETP.LT.AND P1, PT, R13.reuse, c[0x0][0x17c], !P0 ;  /* 0x00005f000d007a0c */ /* 0x040fe20004721270 */
[----:B--2---:R-:W-:Y:S01]  /*c840*/  IMAD R5, R13, c[0x0][0x198], RZ ;  /* 0x000066000d057a24 */ /* 0x004fe200078e02ff */
[C-C-:B------:R-:W-:Y:S01]  /*c850*/  LOP3.LUT R4, R125.reuse, 0x26, R2.reuse, 0xfe, !PT ;  /* 0x000000267d047812 */ /* 0x140fe200078efe02 */
[----:B------:R2:W-:Y:S01]  /*c860*/  @P5 STG.E [R16.64], R6 ;  /* 0x0000000610005986 */ /* 0x0005e2000c101906 */
[----:B------:R-:W-:Y:S02]  /*c870*/  LEA.HI.X.SX32 R13, R24, R0, 0x2, P2 ;  /* 0x00000000180d7211 */ /* 0x000fe400010f16ff */
[C---:B------:R-:W-:Y:S02]  /*c880*/  ISETP.LT.AND P3, PT, R4.reuse, c[0x0][0x17c], !P0 ;  /* 0x00005f0004007a0c */ /* 0x040fe40004761270 */
[C-C-:B------:R-:W-:Y:S01]  /*c890*/  LOP3.LUT R21, R125.reuse, 0x28, R2.reuse, 0xfe, !PT ;  /* 0x000000287d157812 */ /* 0x140fe200078efe02 */
[----:B------:R3:W-:Y:S01]  /*c8a0*/  @P4 STG.E [R12.64], R18 ;  /* 0x000000120c004986 */ /* 0x0007e2000c101906 */
[----:B------:R-:W-:Y:S01]  /*c8b0*/  LOP3.LUT R20, R125, 0x2a, R2, 0xfe, !PT ;  /* 0x0000002a7d147812 */ /* 0x000fe200078efe02 */
[----:B-1----:R-:W-:Y:S01]  /*c8c0*/  IMAD R9, R4, c[0x0][0x198], RZ ;  /* 0x0000660004097a24 */ /* 0x002fe200078e02ff */
[----:B------:R-:W-:-:S02]  /*c8d0*/  LEA R4, P6, R5, R3, 0x2 ;  /* 0x0000000305047211 */ /* 0x000fc400078c10ff */
[C---:B------:R-:W-:Y:S01]  /*c8e0*/  ISETP.LT.AND P2, PT, R21.reuse, c[0x0][0x17c], !P0 ;  /* 0x00005f0015007a0c */ /* 0x040fe20004741270 */
[----:B------:R-:W-:Y:S01]  /*c8f0*/  IMAD R21, R21, c[0x0][0x198], RZ ;  /* 0x0000660015157a24 */ /* 0x000fe200078e02ff */
[-C--:B------:R-:W-:Y:S01]  /*c900*/  LEA R8, P4, R9, R3.reuse, 0x2 ;  /* 0x0000000309087211 */ /* 0x080fe200078810ff */
[C---:B--2---:R-:W-:Y:S01]  /*c910*/  IMAD R6, R20.reuse, c[0x0][0x198], RZ ;  /* 0x0000660014067a24 */ /* 0x044fe200078e02ff */
[-C--:B------:R-:W-:Y:S02]  /*c920*/  LEA.HI.X.SX32 R5, R5, R0.reuse, 0x2, P6 ;  /* 0x0000000005057211 */ /* 0x080fe400030f16ff */
[----:B------:R-:W-:Y:S02]  /*c930*/  LEA.HI.X.SX32 R9, R9, R0, 0x2, P4 ;  /* 0x0000000009097211 */ /* 0x000fe400020f16ff */
[----:B------:R-:W-:Y:S01]  /*c940*/  ISETP.LT.AND P6, PT, R20, c[0x0][0x17c], !P0 ;  /* 0x00005f0014007a0c */ /* 0x000fe200047c1270 */
[----:B------:R1:W-:Y:S01]  /*c950*/  @P1 STG.E [R4.64], R14 ;  /* 0x0000000e04001986 */ /* 0x0003e2000c101906 */
[----:B------:R-:W-:-:S02]  /*c960*/  LEA R16, P5, R21, R3, 0x2 ;  /* 0x0000000315107211 */ /* 0x000fc400078a10ff */
[C---:B------:R-:W-:Y:S01]  /*c970*/  LEA R20, P4, R6.reuse, R3, 0x2 ;  /* 0x0000000306147211 */ /* 0x040fe200078810ff */
[----:B------:R2:W-:Y:S01]  /*c980*/  @P3 STG.E [R8.64], R10 ;  /* 0x0000000a08003986 */ /* 0x0005e2000c101906 */
[--C-:B---3--:R-:W-:Y:S02]  /*c990*/  LOP3.LUT R12, R125, 0x2c, R2.reuse, 0xfe, !PT ;  /* 0x0000002c7d0c7812 */ /* 0x108fe400078efe02 */
[-C--:B------:R-:W-:Y:S02]  /*c9a0*/  LEA.HI.X.SX32 R17, R21, R0.reuse, 0x2, P5 ;  /* 0x0000000015117211 */ /* 0x080fe400028f16ff */
[----:B------:R-:W-:Y:S02]  /*c9b0*/  LEA.HI.X.SX32 R21, R6, R0, 0x2, P4 ;  /* 0x0000000006157211 */ /* 0x000fe400020f16ff */
[C---:B------:R-:W-:Y:S01]  /*c9c0*/  ISETP.LT.AND P1, PT, R12.reuse, c[0x0][0x17c], !P0 ;  /* 0x00005f000c007a0c */ /* 0x040fe20004721270 */
[----:B------:R-:W-:Y:S01]  /*c9d0*/  IMAD R12, R12, c[0x0][0x198], RZ ;  /* 0x000066000c0c7a24 */ /* 0x000fe200078e02ff */
[C-C-:B-1----:R-:W-:Y:S01]  /*c9e0*/  LOP3.LUT R5, R125.reuse, 0x32, R2.reuse, 0xfe, !PT ;  /* 0x000000327d057812 */ /* 0x142fe200078efe02 */
[----:B------:R-:W-:Y:S01]  /*c9f0*/  @P2 STG.E [R16.64], R22 ;  /* 0x0000001610002986 */ /* 0x000fe2000c101906 */
[----:B------:R-:W-:-:S02]  /*ca00*/  LOP3.LUT R4, R125, 0x30, R2, 0xfe, !PT ;  /* 0x000000307d047812 */ /* 0x000fc400078efe02 */
[--C-:B--2---:R-:W-:Y:S01]  /*ca10*/  LOP3.LUT R8, R125, 0x2e, R2.reuse, 0xfe, !PT ;  /* 0x0000002e7d087812 */ /* 0x104fe200078efe02 */
[----:B------:R-:W-:Y:S01]  /*ca20*/  IMAD R14, R5, c[0x0][0x198], RZ ;  /* 0x00006600050e7a24 */ /* 0x000fe200078e02ff */
[----:B------:R1:W-:Y:S01]  /*ca30*/  @P6 STG.E [R20.64], R26 ;  /* 0x0000001a14006986 */ /* 0x0003e2000c101906 */
[C---:B------:R-:W-:Y:S01]  /*ca40*/  ISETP.LT.AND P2, PT, R4.reuse, c[0x0][0x17c], !P0 ;  /* 0x00005f0004007a0c */ /* 0x040fe20004741270 */
[----:B------:R-:W-:Y:S01]  /*ca50*/  IMAD R10, R4, c[0x0][0x198], RZ ;  /* 0x00006600040a7a24 */ /* 0x000fe200078e02ff */
[C---:B------:R-:W-:Y:S01]  /*ca60*/  ISETP.LT.AND P3, PT, R8.reuse, c[0x0][0x17c], !P0 ;  /* 0x00005f0008007a0c */ /* 0x040fe20004761270 */
[----:B------:R-:W-:Y:S01]  /*ca70*/  IMAD R9, R8, c[0x0][0x198], RZ ;  /* 0x0000660008097a24 */ /* 0x000fe200078e02ff */
[-C--:B------:R-:W-:Y:S02]  /*ca80*/  LEA R4, P6, R12, R3.reuse, 0x2 ;  /* 0x000000030c047211 */ /* 0x080fe400078c10ff */
[----:B------:R-:W-:Y:S02]  /*ca90*/  LOP3.LUT R18, R125, 0x3e, R2, 0xfe, !PT ;  /* 0x0000003e7d127812 */ /* 0x000fe400078efe02 */
[----:B------:R-:W-:-:S02]  /*caa0*/  LEA R8, P5, R9, R3, 0x2 ;  /* 0x0000000309087211 */ /* 0x000fc400078a10ff */
[--C-:B------:R-:W-:Y:S01]  /*cab0*/  LOP3.LUT R24, R125, 0x3c, R2.reuse, 0xfe, !PT ;  /* 0x0000003c7d187812 */ /* 0x100fe200078efe02 */
[----:B-1----:R-:W-:Y:S01]  /*cac0*/  IMAD R21, R18, c[0x0][0x198], RZ ;  /* 0x0000660012157a24 */ /* 0x002fe200078e02ff */
[----:B------:R-:W-:Y:S02]  /*cad0*/  LEA.HI.X.SX32 R9, R9, R0, 0x2, P5 ;  /* 0x0000000009097211 */ /* 0x000fe400028f16ff */
[C-C-:B------:R-:W-:Y:S01]  /*cae0*/  LOP3.LUT R25, R125.reuse, 0x3a, R2.reuse, 0xfe, !PT ;  /* 0x0000003a7d197812 */ /* 0x140fe200078efe02 */
[----:B------:R-:W-:Y:S01]  /*caf0*/  IMAD R20, R24, c[0x0][0x198], RZ ;  /* 0x0000660018147a24 */ /* 0x000fe200078e02ff */
[C-C-:B------:R-:W-:Y:S02]  /*cb00*/  LOP3.LUT R6, R125.reuse, 0x38, R2.reuse, 0xfe, !PT ;  /* 0x000000387d067812 */ /* 0x140fe400078efe02 */
[----:B------:R-:W-:Y:S02]  /*cb10*/  LOP3.LUT R28, R125, 0x36, R2, 0xfe, !PT ;  /* 0x000000367d1c7812 */ /* 0x000fe400078efe02 */
[----:B------:R-:W-:-:S02]  /*cb20*/  ISETP.LT.AND P4, PT, R5, c[0x0][0x17c], !P0 ;  /* 0x00005f0005007a0c */ /* 0x000fc40004781270 */
[-C--:B------:R-:W-:Y:S02]  /*cb30*/  LEA R16, P5, R14, R3.reuse, 0x2 ;  /* 0x000000030e107211 */ /* 0x080fe400078a10ff */
[----:B------:R-:W-:Y:S02]  /*cb40*/  LOP3.LUT R2, R125, 0x34, R2, 0xfe, !PT ;  /* 0x000000347d027812 */ /* 0x000fe400078efe02 */
[-C--:B------:R-:W-:Y:S02]  /*cb50*/  LEA.HI.X.SX32 R5, R12, R0.reuse, 0x2, P6 ;  /* 0x000000000c057211 */ /* 0x080fe400030f16ff */
[----:B------:R-:W-:Y:S02]  /*cb60*/  LEA R12, P6, R10, R3, 0x2 ;  /* 0x000000030a0c7211 */ /* 0x000fe400078c10ff */
[-C--:B------:R-:W-:Y:S01]  /*cb70*/  LEA.HI.X.SX32 R17, R14, R0.reuse, 0x2, P5 ;  /* 0x000000000e117211 */ /* 0x080fe200028f16ff */
[----:B------:R1:W-:Y:S01]  /*cb80*/  @P1 STG.E [R4.64], R34 ;  /* 0x0000002204001986 */ /* 0x0003e2000c101906 */
[C---:B------:R-:W-:Y:S01]  /*cb90*/  ISETP.LT.AND P5, PT, R2.reuse, c[0x0][0x17c], !P0 ;  /* 0x00005f0002007a0c */ /* 0x040fe200047a1270 */
[----:B------:R-:W-:Y:S01]  /*cba0*/  IMAD R2, R2, c[0x0][0x198], RZ ;  /* 0x0000660002027a24 */ /* 0x000fe200078e02ff */
[----:B------:R-:W-:Y:S01]  /*cbb0*/  LEA.HI.X.SX32 R13, R10, R0, 0x2, P6 ;  /* 0x000000000a0d7211 */ /* 0x000fe200030f16ff */
[C---:B------:R-:W-:Y:S01]  /*cbc0*/  IMAD R10, R6.reuse, c[0x0][0x198], RZ ;  /* 0x00006600060a7a24 */ /* 0x040fe200078e02ff */
[----:B------:R2:W-:Y:S01]  /*cbd0*/  @P3 STG.E [R8.64], R30 ;  /* 0x0000001e08003986 */ /* 0x0005e2000c101906 */
[----:B------:R-:W-:Y:S01]  /*cbe0*/  IMAD R14, R25, c[0x0][0x198], RZ ;  /* 0x00006600190e7a24 */ /* 0x000fe200078e02ff */
[----:B------:R-:W-:-:S02]  /*cbf0*/  ISETP.LT.AND P3, PT, R6, c[0x0][0x17c], !P0 ;  /* 0x00005f0006007a0c */ /* 0x000fc40004761270 */
[----:B------:R3:W-:Y:S01]  /*cc00*/  @P2 STG.E [R12.64], R7 ;  /* 0x000000070c002986 */ /* 0x0007e2000c101906 */
[----:B-1----:R-:W-:-:S03]  /*cc10*/  LEA R4, P1, R2, R3, 0x2 ;  /* 0x0000000302047211 */ /* 0x002fc600078210ff */
[----:B------:R1:W-:Y:S01]  /*cc20*/  @P4 STG.E [R16.64], R19 ;  /* 0x0000001310004986 */ /* 0x0003e2000c101906 */
[C---:B------:R-:W-:Y:S01]  /*cc30*/  ISETP.LT.AND P4, PT, R28.reuse, c[0x0][0x17c], !P0 ;  /* 0x00005f001c007a0c */ /* 0x040fe20004781270 */
[----:B------:R-:W-:Y:S01]  /*cc40*/  IMAD R28, R28, c[0x0][0x198], RZ ;  /* 0x000066001c1c7a24 */ /* 0x000fe200078e02ff */
[-C--:B------:R-:W-:Y:S02]  /*cc50*/  LEA.HI.X.SX32 R5, R2, R0.reuse, 0x2, P1 ;  /* 0x0000000002057211 */ /* 0x080fe400008f16ff */
[-C--:B--2---:R-:W-:Y:S02]  /*cc60*/  LEA R8, P2, R10, R3.reuse, 0x2 ;  /* 0x000000030a087211 */ /* 0x084fe400078410ff */
[-C--:B------:R-:W-:Y:S01]  /*cc70*/  LEA R6, P6, R28, R3.reuse, 0x2 ;  /* 0x000000031c067211 */ /* 0x080fe200078c10ff */
[----:B------:R2:W-:Y:S01]  /*cc80*/  @P5 STG.E [R4.64], R15 ;  /* 0x0000000f04005986 */ /* 0x0005e2000c101906 */
[----:B---3--:R-:W-:Y:S02]  /*cc90*/  LEA R12, P1, R14, R3, 0x2 ;  /* 0x000000030e0c7211 */ /* 0x008fe400078210ff */
[----:B------:R-:W-:-:S02]  /*cca0*/  LEA.HI.X.SX32 R9, R10, R0, 0x2, P2 ;  /* 0x000000000a097211 */ /* 0x000fc400010f16ff */
[----:B------:R-:W-:Y:S02]  /*ccb0*/  ISETP.LT.AND P2, PT, R25, c[0x0][0x17c], !P0 ;  /* 0x00005f0019007a0c */ /* 0x000fe40004741270 */
[-C--:B------:R-:W-:Y:S02]  /*ccc0*/  LEA.HI.X.SX32 R13, R14, R0.reuse, 0x2, P1 ;  /* 0x000000000e0d7211 */ /* 0x080fe400008f16ff */
[----:B------:R-:W-:Y:S02]  /*ccd0*/  ISETP.LT.AND P1, PT, R24, c[0x0][0x17c], !P0 ;  /* 0x00005f0018007a0c */ /* 0x000fe40004721270 */
[----:B------:R-:W-:Y:S02]  /*cce0*/  ISETP.LT.AND P0, PT, R18, c[0x0][0x17c], !P0 ;  /* 0x00005f0012007a0c */ /* 0x000fe40004701270 */
[----:B------:R-:W-:Y:S02]  /*ccf0*/  LEA.HI.X.SX32 R7, R28, R0, 0x2, P6 ;  /* 0x000000001c077211 */ /* 0x000fe400030f16ff */
[----:B-1----:R-:W-:-:S03]  /*cd00*/  LEA R16, P6, R20, R3, 0x2 ;  /* 0x0000000314107211 */ /* 0x002fc600078c10ff */
[----:B------:R2:W-:Y:S01]  /*cd10*/  @P4 STG.E [R6.64], R11 ;  /* 0x0000000b06004986 */ /* 0x0005e2000c101906 */
[-C--:B------:R-:W-:Y:S02]  /*cd20*/  LEA.HI.X.SX32 R17, R20, R0.reuse, 0x2, P6 ;  /* 0x0000000014117211 */ /* 0x080fe400030f16ff */
[C---:B------:R-:W-:Y:S01]  /*cd30*/  LEA R2, P6, R21.reuse, R3, 0x2 ;  /* 0x0000000315027211 */ /* 0x040fe200078c10ff */
[----:B------:R2:W-:Y:S03]  /*cd40*/  @P3 STG.E [R8.64], R23 ;  /* 0x0000001708003986 */ /* 0x0005e6000c101906 */
[----:B------:R-:W-:Y:S01]  /*cd50*/  LEA.HI.X.SX32 R3, R21, R0, 0x2, P6 ;  /* 0x0000000015037211 */ /* 0x000fe200030f16ff */
[----:B------:R2:W-:Y:S04]  /*cd60*/  @P2 STG.E [R12.64], R27 ;  /* 0x0000001b0c002986 */ /* 0x0005e8000c101906 */
[----:B------:R2:W-:Y:S01]  /*cd70*/  @P1 STG.E [R16.64], R35 ;  /* 0x0000002310001986 */ /* 0x0005e2000c101906 */
[----:B------:R-:W-:Y:S05]  /*cd80*/  @!P0 EXIT ;  /* 0x000000000000894d */ /* 0x000fea0003800000 */
[----:B------:R-:W-:Y:S01]  /*cd90*/  STG.E [R2.64], R31 ;  /* 0x0000001f02007986 */ /* 0x000fe2000c101906 */
[----:B------:R-:W-:Y:S05]  /*cda0*/  EXIT ;  /* 0x000000000000794d */ /* 0x000fea0003800000 */
.L_x_2:
[----:B------:R-:W-:-:S00]  /*cdb0*/  BRA `(.L_x_2) ;  /* 0xfffffff000007947 */ /* 0x000fc0000383ffff */
[----:B------:R-:W-:-:S00]  /*cdc0*/  NOP ;  /* 0x0000000000007918 */ /* 0x000fc00000000000 */
        /* <DEDUP_REMOVED lines=11> */
.L_x_3:


//--------------------- .nv.shared.matmul_kernel  --------------------------
	.section	.nv.shared.matmul_kernel,"aw",@nobits
	.sectionflags	@""
	.align	16
